	.target	sm_90a

	.elftype	@"ET_EXEC"


//--------------------- .note.nv.tkinfo           --------------------------
	.section	.note.nv.tkinfo,"",@"SHT_NOTE"
	.sectionflags	@"SHF_NOTE_NV_TKINFO"
	.tkinfo
        /*0018*/ 	.word	0x00000002
        /*0030*/ 	.string	""
        /*0030*/ 	.string	"ptxas"
        /*0030*/ 	.string	"Cuda compilation tools, release 13.0, V13.0.88"
        /*0030*/ 	.string	"Build cuda_13.0.r13.0/compiler.36424714_0"
        /*0030*/ 	.string	"-arch sm_90a -m 64 "



//--------------------- .note.nv.cuinfo           --------------------------
	.section	.note.nv.cuinfo,"",@"SHT_NOTE"
	.sectionflags	@"SHF_NOTE_NV_CUINFO"
        /*0018*/ 	.short	0x0002
        /*001a*/ 	.short	0x005a
        /*001c*/ 	.short	0x0082
	.zero		2


//--------------------- .nv.info                  --------------------------
	.section	.nv.info,"",@"SHT_CUDA_INFO"
	.align	4


	//----- nvinfo : EIATTR_REGCOUNT
	.align		4
        /*0000*/ 	.byte	0x04, 0x2f
        /*0002*/ 	.short	(.L_15 - .L_14)
	.align		4
.L_14:
        /*0004*/ 	.word	index@(_ZN7cutlass13device_kernelINS_4gemm6kernel13GemmUniversalIN4cute5tupleIJiiiiEEENS1_10collective13CollectiveMmaINS1_34MainloopSm90TmaGmmaWarpSpecializedILi7ENS5_IJNS4_1CILi2EEENSA_ILi1EEESC_EEENS1_32KernelTmaWarpSpecializedPingpongEEENS5_IJNSA_ILi64EEESG_NSA_ILi128EEEEEENS_10bfloat16_tENS5_IJlSC_lEEESJ_SK_NS4_8TiledMMAINS4_8MMA_AtomIJNS4_4SM904GMMA27MMA_64x64x16_F32BF16BF16_SSILNSO_5MajorE0ELSQ_0ELNSO_7ScaleInE1ELSR_1EEEEEENS4_6LayoutINS5_IJSC_SC_SC_EEENS5_IJNSA_ILi0EEESW_SW_EEEEENS5_IJNS4_10UnderscoreESZ_SZ_EEEEENS4_13SM90_TMA_LOADENS4_14ComposedLayoutINS4_7SwizzleILi3ELi4ELi3EEENS4_18smem_ptr_flag_bitsILi16EEENSU_INS5_IJNSA_ILi8EEESG_EEENS5_IJSG_SC_EEEEEEEvNS4_8identityENS4_23SM90_TMA_LOAD_MULTICASTES1C_vS1D_EENS_8epilogue10collective6detail29Sm90TmaWarpSpecializedAdapterINS1H_15DefaultEpilogueISJ_SK_SK_NS1G_6thread17LinearCombinationISJ_Li1EffLNS1L_9ScaleType4KindE0ELNS_15FloatRoundStyleE2ESJ_EENS1_15EpilogueDefaultEEEEEvvEEEEvNT_6ParamsE)
        /*0008*/ 	.word	0x000000a8


	//----- nvinfo : EIATTR_FRAME_SIZE
	.align		4
.L_15:
        /*000c*/ 	.byte	0x04, 0x11
        /*000e*/ 	.short	(.L_17 - .L_16)
	.align		4
.L_16:
        /*0010*/ 	.word	index@(_ZN7cutlass13device_kernelINS_4gemm6kernel13GemmUniversalIN4cute5tupleIJiiiiEEENS1_10collective13CollectiveMmaINS1_34MainloopSm90TmaGmmaWarpSpecializedILi7ENS5_IJNS4_1CILi2EEENSA_ILi1EEESC_EEENS1_32KernelTmaWarpSpecializedPingpongEEENS5_IJNSA_ILi64EEESG_NSA_ILi128EEEEEENS_10bfloat16_tENS5_IJlSC_lEEESJ_SK_NS4_8TiledMMAINS4_8MMA_AtomIJNS4_4SM904GMMA27MMA_64x64x16_F32BF16BF16_SSILNSO_5MajorE0ELSQ_0ELNSO_7ScaleInE1ELSR_1EEEEEENS4_6LayoutINS5_IJSC_SC_SC_EEENS5_IJNSA_ILi0EEESW_SW_EEEEENS5_IJNS4_10UnderscoreESZ_SZ_EEEEENS4_13SM90_TMA_LOADENS4_14ComposedLayoutINS4_7SwizzleILi3ELi4ELi3EEENS4_18smem_ptr_flag_bitsILi16EEENSU_INS5_IJNSA_ILi8EEESG_EEENS5_IJSG_SC_EEEEEEEvNS4_8identityENS4_23SM90_TMA_LOAD_MULTICASTES1C_vS1D_EENS_8epilogue10collective6detail29Sm90TmaWarpSpecializedAdapterINS1H_15DefaultEpilogueISJ_SK_SK_NS1G_6thread17LinearCombinationISJ_Li1EffLNS1L_9ScaleType4KindE0ELNS_15FloatRoundStyleE2ESJ_EENS1_15EpilogueDefaultEEEEEvvEEEEvNT_6ParamsE)
        /*0014*/ 	.word	0x00000008


	//----- nvinfo : EIATTR_MIN_STACK_SIZE
	.align		4
.L_17:
        /*0018*/ 	.byte	0x04, 0x12
        /*001a*/ 	.short	(.L_19 - .L_18)
	.align		4
.L_18:
        /*001c*/ 	.word	index@(_ZN7cutlass13device_kernelINS_4gemm6kernel13GemmUniversalIN4cute5tupleIJiiiiEEENS1_10collective13CollectiveMmaINS1_34MainloopSm90TmaGmmaWarpSpecializedILi7ENS5_IJNS4_1CILi2EEENSA_ILi1EEESC_EEENS1_32KernelTmaWarpSpecializedPingpongEEENS5_IJNSA_ILi64EEESG_NSA_ILi128EEEEEENS_10bfloat16_tENS5_IJlSC_lEEESJ_SK_NS4_8TiledMMAINS4_8MMA_AtomIJNS4_4SM904GMMA27MMA_64x64x16_F32BF16BF16_SSILNSO_5MajorE0ELSQ_0ELNSO_7ScaleInE1ELSR_1EEEEEENS4_6LayoutINS5_IJSC_SC_SC_EEENS5_IJNSA_ILi0EEESW_SW_EEEEENS5_IJNS4_10UnderscoreESZ_SZ_EEEEENS4_13SM90_TMA_LOADENS4_14ComposedLayoutINS4_7SwizzleILi3ELi4ELi3EEENS4_18smem_ptr_flag_bitsILi16EEENSU_INS5_IJNSA_ILi8EEESG_EEENS5_IJSG_SC_EEEEEEEvNS4_8identityENS4_23SM90_TMA_LOAD_MULTICASTES1C_vS1D_EENS_8epilogue10collective6detail29Sm90TmaWarpSpecializedAdapterINS1H_15DefaultEpilogueISJ_SK_SK_NS1G_6thread17LinearCombinationISJ_Li1EffLNS1L_9ScaleType4KindE0ELNS_15FloatRoundStyleE2ESJ_EENS1_15EpilogueDefaultEEEEEvvEEEEvNT_6ParamsE)
        /*0020*/ 	.word	0x00000008
.L_19:


//--------------------- .nv.compat                --------------------------
	.section	.nv.compat,"",@"SHT_CUDA_COMPAT_INFO"
	.align	4
        /*0000*/ 	.byte	0x02, 0x09, 0x01, 0x00, 0x02, 0x02, 0x04, 0x00, 0x02, 0x05, 0x05, 0x00, 0x03, 0x07, 0x01, 0x01
        /*0010*/ 	.byte	0x02, 0x03, 0x01, 0x00, 0x02, 0x06, 0x01, 0x00, 0x04, 0x0b, 0x08, 0x00, 0x00, 0x00, 0x00, 0x00
        /*0020*/ 	.byte	0x00, 0x00, 0x00, 0x00


//--------------------- .nv.info._ZN7cutlass13device_kernelINS_4gemm6kernel13GemmUniversalIN4cute5tupleIJiiiiEEENS1_10collective13CollectiveMmaINS1_34MainloopSm90TmaGmmaWarpSpecializedILi7ENS5_IJNS4_1CILi2EEENSA_ILi1EEESC_EEENS1_32KernelTmaWarpSpecializedPingpongEEENS5_IJNSA_ILi64EEESG_NSA_ILi128EEEEEENS_10bfloat16_tENS5_IJlSC_lEEESJ_SK_NS4_8TiledMMAINS4_8MMA_AtomIJNS4_4SM904GMMA27MMA_64x64x16_F32BF16BF16_SSILNSO_5MajorE0ELSQ_0ELNSO_7ScaleInE1ELSR_1EEEEEENS4_6LayoutINS5_IJSC_SC_SC_EEENS5_IJNSA_ILi0EEESW_SW_EEEEENS5_IJNS4_10UnderscoreESZ_SZ_EEEEENS4_13SM90_TMA_LOADENS4_14ComposedLayoutINS4_7SwizzleILi3ELi4ELi3EEENS4_18smem_ptr_flag_bitsILi16EEENSU_INS5_IJNSA_ILi8EEESG_EEENS5_IJSG_SC_EEEEEEEvNS4_8identityENS4_23SM90_TMA_LOAD_MULTICASTES1C_vS1D_EENS_8epilogue10collective6detail29Sm90TmaWarpSpecializedAdapterINS1H_15DefaultEpilogueISJ_SK_SK_NS1G_6thread17LinearCombinationISJ_Li1EffLNS1L_9ScaleType4KindE0ELNS_15FloatRoundStyleE2ESJ_EENS1_15EpilogueDefaultEEEEEvvEEEEvNT_6ParamsE --------------------------
	.section	.nv.info._ZN7cutlass13device_kernelINS_4gemm6kernel13GemmUniversalIN4cute5tupleIJiiiiEEENS1_10collective13CollectiveMmaINS1_34MainloopSm90TmaGmmaWarpSpecializedILi7ENS5_IJNS4_1CILi2EEENSA_ILi1EEESC_EEENS1_32KernelTmaWarpSpecializedPingpongEEENS5_IJNSA_ILi64EEESG_NSA_ILi128EEEEEENS_10bfloat16_tENS5_IJlSC_lEEESJ_SK_NS4_8TiledMMAINS4_8MMA_AtomIJNS4_4SM904GMMA27MMA_64x64x16_F32BF16BF16_SSILNSO_5MajorE0ELSQ_0ELNSO_7ScaleInE1ELSR_1EEEEEENS4_6LayoutINS5_IJSC_SC_SC_EEENS5_IJNSA_ILi0EEESW_SW_EEEEENS5_IJNS4_10UnderscoreESZ_SZ_EEEEENS4_13SM90_TMA_LOADENS4_14ComposedLayoutINS4_7SwizzleILi3ELi4ELi3EEENS4_18smem_ptr_flag_bitsILi16EEENSU_INS5_IJNSA_ILi8EEESG_EEENS5_IJSG_SC_EEEEEEEvNS4_8identityENS4_23SM90_TMA_LOAD_MULTICASTES1C_vS1D_EENS_8epilogue10collective6detail29Sm90TmaWarpSpecializedAdapterINS1H_15DefaultEpilogueISJ_SK_SK_NS1G_6thread17LinearCombinationISJ_Li1EffLNS1L_9ScaleType4KindE0ELNS_15FloatRoundStyleE2ESJ_EENS1_15EpilogueDefaultEEEEEvvEEEEvNT_6ParamsE,"",@"SHT_CUDA_INFO"
	.sectionflags	@""
	.align	4


	//----- nvinfo : EIATTR_CUDA_API_VERSION
	.align		4
        /*0000*/ 	.byte	0x04, 0x37
        /*0002*/ 	.short	(.L_21 - .L_20)
.L_20:
        /*0004*/ 	.word	0x00000082


	//----- nvinfo : EIATTR_KPARAM_INFO
	.align		4
.L_21:
        /*0008*/ 	.byte	0x04, 0x17
        /*000a*/ 	.short	(.L_23 - .L_22)
.L_22:
        /*000c*/ 	.word	0x00000000
        /*0010*/ 	.short	0x0000
        /*0012*/ 	.short	0x0070
        /*0014*/ 	.byte	0x00, 0xf0, 0x01, 0x10


	//----- nvinfo : EIATTR_SPARSE_MMA_MASK
	.align		4
.L_23:
        /*0018*/ 	.byte	0x03, 0x50
        /*001a*/ 	.short	0x0000


	//----- nvinfo : EIATTR_MAXREG_COUNT
	.align		4
        /*001c*/ 	.byte	0x03, 0x1b
        /*001e*/ 	.short	0x00a8


	//----- nvinfo : EIATTR_NUM_BARRIERS
	.align		4
        /*0020*/ 	.byte	0x02, 0x4c
        /*0022*/ 	.byte	0x01
	.zero		1


	//----- nvinfo : EIATTR_EXTERNS
	.align		4
        /*0024*/ 	.byte	0x04, 0x0f
        /*0026*/ 	.short	(.L_25 - .L_24)


	//   ....[0]....
	.align		4
.L_24:
        /*0028*/ 	.word	index@(__assertfail)


	//----- nvinfo : EIATTR_ANNOTATIONS
	.align		4
.L_25:
        /*002c*/ 	.byte	0x04, 0x55
        /*002e*/ 	.short	(.L_27 - .L_26)


	//   ....[0]....
.L_26:
        /*0030*/ 	.word	0x00000001
        /*0034*/ 	.byte	0x10, 0x0e, 0x00, 0x00, 0x01, 0x00, 0x00, 0x00, 0xe0, 0x14, 0x00, 0x00, 0x01, 0x00, 0x00, 0x00
        /*0044*/ 	.byte	0xb0, 0x49, 0x00, 0x00, 0x01, 0x00, 0x00, 0x00, 0xc0, 0x56, 0x00, 0x00


	//----- nvinfo : EIATTR_MERCURY_ISA_VERSION
	.align		4
.L_27:
        /*0050*/ 	.byte	0x03, 0x5f
        /*0052*/ 	.short	0x0101


	//----- nvinfo : EIATTR_INT_WARP_WIDE_INSTR_OFFSETS
	.align		4
        /*0054*/ 	.byte	0x04, 0x31
        /*0056*/ 	.short	(.L_29 - .L_28)


	//   ....[0]....
.L_28:
        /*0058*/ 	.word	0x00000550


	//   ....[1]....
        /*005c*/ 	.word	0x00000570


	//   ....[2]....
        /*0060*/ 	.word	0x00000590


	//   ....[3]....
        /*0064*/ 	.word	0x00000650


	//   ....[4]....
        /*0068*/ 	.word	0x00000670


	//   ....[5]....
        /*006c*/ 	.word	0x000006d0


	//   ....[6]....
        /*0070*/ 	.word	0x000007e0


	//   ....[7]....
        /*0074*/ 	.word	0x00000810


	//----- nvinfo : EIATTR_COOP_GROUP_MASK_REGIDS
	.align		4
.L_29:
        /*0078*/ 	.byte	0x04, 0x29
        /*007a*/ 	.short	(.L_31 - .L_30)


	//   ....[0]....
.L_30:
        /*007c*/ 	.word	0xffffffff


	//   ....[1]....
        /*0080*/ 	.word	0xffffffff


	//   ....[2]....
        /*0084*/ 	.word	0xffffffff


	//   ....[3]....
        /*0088*/ 	.word	0xffffffff


	//   ....[4]....
        /*008c*/ 	.word	0xffffffff


	//   ....[5]....
        /*0090*/ 	.word	0xffffffff


	//   ....[6]....
        /*0094*/ 	.word	0xffffffff


	//----- nvinfo : EIATTR_COOP_GROUP_INSTR_OFFSETS
	.align		4
.L_31:
        /*0098*/ 	.byte	0x04, 0x28
        /*009a*/ 	.short	(.L_33 - .L_32)


	//   ....[0]....
.L_32:
        /*009c*/ 	.word	0x00000070


	//   ....[1]....
        /*00a0*/ 	.word	0x00000080


	//   ....[2]....
        /*00a4*/ 	.word	0x00000140


	//   ....[3]....
        /*00a8*/ 	.word	0x00000330


	//   ....[4]....
        /*00ac*/ 	.word	0x00000370


	//   ....[5]....
        /*00b0*/ 	.word	0x000003f0


	//   ....[6]....
        /*00b4*/ 	.word	0x000009c0


	//----- nvinfo : EIATTR_REG_RECONFIG
	.align		4
.L_33:
        /*00b8*/ 	.byte	0x01, 0x54
	.zero		2


	//----- nvinfo : EIATTR_SYSCALL_OFFSETS
	.align		4
        /*00bc*/ 	.byte	0x04, 0x46
        /*00be*/ 	.short	(.L_35 - .L_34)


	//   ....[0]....
.L_34:
        /*00c0*/ 	.word	0x000019d0


	//----- nvinfo : EIATTR_MBARRIER_INSTR_OFFSETS
	.align		4
.L_35:
        /*00c4*/ 	.byte	0x04, 0x39
        /*00c6*/ 	.short	(.L_37 - .L_36)


	//   ....[0]....
.L_36:
        /*00c8*/ 	.word	0x00000240
        /*00cc*/ 	.word	0x000000ff
        /*00d0*/ 	.word	0x00000000
        /*00d4*/ 	.short	0x0100
        /*00d6*/ 	.byte	0x08
	.zero		1


	//   ....[1]....
        /*00d8*/ 	.word	0x00000250
        /*00dc*/ 	.word	0x000000ff
        /*00e0*/ 	.word	0x00000038
        /*00e4*/ 	.short	0x0100
        /*00e6*/ 	.byte	0x08
	.zero		1


	//   ....[2]....
        /*00e8*/ 	.word	0x00000260
        /*00ec*/ 	.word	0x000000ff
        /*00f0*/ 	.word	0x00000008
        /*00f4*/ 	.short	0x0100
        /*00f6*/ 	.byte	0x08
	.zero		1


	//   ....[3]....
        /*00f8*/ 	.word	0x00000270
        /*00fc*/ 	.word	0x000000ff
        /*0100*/ 	.word	0x00000040
        /*0104*/ 	.short	0x0100
        /*0106*/ 	.byte	0x08
	.zero		1


	//   ....[4]....
        /*0108*/ 	.word	0x00000280
        /*010c*/ 	.word	0x000000ff
        /*0110*/ 	.word	0x00000010
        /*0114*/ 	.short	0x0100
        /*0116*/ 	.byte	0x08
	.zero		1


	//   ....[5]....
        /*0118*/ 	.word	0x00000290
        /*011c*/ 	.word	0x000000ff
        /*0120*/ 	.word	0x00000048
        /*0124*/ 	.short	0x0100
        /*0126*/ 	.byte	0x08
	.zero		1


	//   ....[6]....
        /*0128*/ 	.word	0x000002a0
        /*012c*/ 	.word	0x000000ff
        /*0130*/ 	.word	0x00000018
        /*0134*/ 	.short	0x0100
        /*0136*/ 	.byte	0x08
	.zero		1


	//   ....[7]....
        /*0138*/ 	.word	0x000002b0
        /*013c*/ 	.word	0x000000ff
        /*0140*/ 	.word	0x00000050
        /*0144*/ 	.short	0x0100
        /*0146*/ 	.byte	0x08
	.zero		1


	//   ....[8]....
        /*0148*/ 	.word	0x000002c0
        /*014c*/ 	.word	0x000000ff
        /*0150*/ 	.word	0x00000020
        /*0154*/ 	.short	0x0100
        /*0156*/ 	.byte	0x08
	.zero		1


	//   ....[9]....
        /*0158*/ 	.word	0x000002d0
        /*015c*/ 	.word	0x000000ff
        /*0160*/ 	.word	0x00000058
        /*0164*/ 	.short	0x0100
        /*0166*/ 	.byte	0x08
	.zero		1


	//   ....[10]....
        /*0168*/ 	.word	0x000002e0
        /*016c*/ 	.word	0x000000ff
        /*0170*/ 	.word	0x00000028
        /*0174*/ 	.short	0x0100
        /*0176*/ 	.byte	0x08
	.zero		1


	//   ....[11]....
        /*0178*/ 	.word	0x000002f0
        /*017c*/ 	.word	0x000000ff
        /*0180*/ 	.word	0x00000060
        /*0184*/ 	.short	0x0100
        /*0186*/ 	.byte	0x08
	.zero		1


	//   ....[12]....
        /*0188*/ 	.word	0x00000300
        /*018c*/ 	.word	0x000000ff
        /*0190*/ 	.word	0x00000030
        /*0194*/ 	.short	0x0100
        /*0196*/ 	.byte	0x08
	.zero		1


	//   ....[13]....
        /*0198*/ 	.word	0x00000310
        /*019c*/ 	.word	0x000000ff
        /*01a0*/ 	.word	0x00000068
        /*01a4*/ 	.short	0x0100
        /*01a6*/ 	.byte	0x08
	.zero		1


	//   ....[14]....
        /*01a8*/ 	.word	0x00000860
        /*01ac*/ 	.word	0x000000ff
        /*01b0*/ 	.word	0x000000a0
        /*01b4*/ 	.short	0x0100
        /*01b6*/ 	.byte	0x08
	.zero		1


	//   ....[15]....
        /*01b8*/ 	.word	0x000008f0
        /*01bc*/ 	.word	0x000000ff
        /*01c0*/ 	.word	0x000000a8
        /*01c4*/ 	.short	0x0100
        /*01c6*/ 	.byte	0x08
	.zero		1


	//   ....[16]....
        /*01c8*/ 	.word	0x00000940
        /*01cc*/ 	.word	0x000000ff
        /*01d0*/ 	.word	0x00000080
        /*01d4*/ 	.short	0x0100
        /*01d6*/ 	.byte	0x09
	.zero		1


	//   ....[17]....
        /*01d8*/ 	.word	0x00000950
        /*01dc*/ 	.word	0x000000ff
        /*01e0*/ 	.word	0x00000088
        /*01e4*/ 	.short	0x0100
        /*01e6*/ 	.byte	0x09
	.zero		1


	//   ....[18]....
        /*01e8*/ 	.word	0x00000960
        /*01ec*/ 	.word	0x000000ff
        /*01f0*/ 	.word	0x00000090
        /*01f4*/ 	.short	0x0100
        /*01f6*/ 	.byte	0x09
	.zero		1


	//   ....[19]....
        /*01f8*/ 	.word	0x00000970
        /*01fc*/ 	.word	0x000000ff
        /*0200*/ 	.word	0x00000098
        /*0204*/ 	.short	0x0100
        /*0206*/ 	.byte	0x09
	.zero		1


	//   ....[20]....
        /*0208*/ 	.word	0x00001890
        /*020c*/ 	.word	0x000000ff
        /*0210*/ 	.word	0xfffffff8
        /*0214*/ 	.short	0x010a
        /*0216*/ 	.byte	0x2b
	.zero		1


	//   ....[21]....
        /*0218*/ 	.word	0x00001a50
        /*021c*/ 	.word	0x00000003
        /*0220*/ 	.word	0x00000000
        /*0224*/ 	.short	0x010a
        /*0226*/ 	.byte	0x3f
	.zero		1


	//   ....[22]....
        /*0228*/ 	.word	0x00001a90
        /*022c*/ 	.word	0x00000003
        /*0230*/ 	.word	0x00000000
        /*0234*/ 	.short	0x010a
        /*0236*/ 	.byte	0x3f
	.zero		1


	//   ....[23]....
        /*0238*/ 	.word	0x00001f50
        /*023c*/ 	.word	0x000000ff
        /*0240*/ 	.word	0x00000000
        /*0244*/ 	.short	0x010a
        /*0246*/ 	.byte	0x04
	.zero		1


	//   ....[24]....
        /*0248*/ 	.word	0x00001f90
        /*024c*/ 	.word	0x000000ff
        /*0250*/ 	.word	0x00000000
        /*0254*/ 	.short	0x010a
        /*0256*/ 	.byte	0x04
	.zero		1


	//   ....[25]....
        /*0258*/ 	.word	0x000023b0
        /*025c*/ 	.word	0x00000005
        /*0260*/ 	.word	0x00000000
        /*0264*/ 	.short	0x0101
        /*0266*/ 	.byte	0x3f
	.zero		1


	//   ....[26]....
        /*0268*/ 	.word	0x000024c0
        /*026c*/ 	.word	0x00000003
        /*0270*/ 	.word	0x00000000
        /*0274*/ 	.short	0x0101
        /*0276*/ 	.byte	0x30
	.zero		1


	//   ....[27]....
        /*0278*/ 	.word	0x000025f0
        /*027c*/ 	.word	0x00000000
        /*0280*/ 	.word	0x00000000
        /*0284*/ 	.short	0x0101
        /*0286*/ 	.byte	0x3f
	.zero		1


	//   ....[28]....
        /*0288*/ 	.word	0x00002670
        /*028c*/ 	.word	0x000000ff
        /*0290*/ 	.word	0x00000008
        /*0294*/ 	.short	0x010a
        /*0296*/ 	.byte	0x2b
	.zero		1


	//   ....[29]....
        /*0298*/ 	.word	0x000049f0
        /*029c*/ 	.word	0x00000000
        /*02a0*/ 	.word	0x00000000
        /*02a4*/ 	.short	0x0101
        /*02a6*/ 	.byte	0x30
	.zero		1


	//   ....[30]....
        /*02a8*/ 	.word	0x00005350
        /*02ac*/ 	.word	0x0000000d
        /*02b0*/ 	.word	0x00000038
        /*02b4*/ 	.short	0x010a
        /*02b6*/ 	.byte	0x3f
	.zero		1


	//   ....[31]....
        /*02b8*/ 	.word	0x00005820
        /*02bc*/ 	.word	0x00000006
        /*02c0*/ 	.word	0x000000a8
        /*02c4*/ 	.short	0x0101
        /*02c6*/ 	.byte	0x3f
	.zero		1


	//   ....[32]....
        /*02c8*/ 	.word	0x00005f40
        /*02cc*/ 	.word	0x00000007
        /*02d0*/ 	.word	0x00000000
        /*02d4*/ 	.short	0x010a
        /*02d6*/ 	.byte	0x3f
	.zero		1


	//   ....[33]....
        /*02d8*/ 	.word	0x00005fc0
        /*02dc*/ 	.word	0x00000006
        /*02e0*/ 	.word	0x00000000
        /*02e4*/ 	.short	0x010a
        /*02e6*/ 	.byte	0x3f
	.zero		1


	//   ....[34]....
        /*02e8*/ 	.word	0x00006050
        /*02ec*/ 	.word	0x00000007
        /*02f0*/ 	.word	0x00000000
        /*02f4*/ 	.short	0x010a
        /*02f6*/ 	.byte	0x3f
	.zero		1


	//   ....[35]....
        /*02f8*/ 	.word	0x000060e0
        /*02fc*/ 	.word	0x00000006
        /*0300*/ 	.word	0x00000000
        /*0304*/ 	.short	0x010a
        /*0306*/ 	.byte	0x3f
	.zero		1


	//   ....[36]....
        /*0308*/ 	.word	0x00006170
        /*030c*/ 	.word	0x00000007
        /*0310*/ 	.word	0x00000000
        /*0314*/ 	.short	0x010a
        /*0316*/ 	.byte	0x3f
	.zero		1


	//   ....[37]....
        /*0318*/ 	.word	0x00006200
        /*031c*/ 	.word	0x00000006
        /*0320*/ 	.word	0x00000000
        /*0324*/ 	.short	0x010a
        /*0326*/ 	.byte	0x3f
	.zero		1


	//   ....[38]....
        /*0328*/ 	.word	0x00006290
        /*032c*/ 	.word	0x00000005
        /*0330*/ 	.word	0x00000000
        /*0334*/ 	.short	0x010a
        /*0336*/ 	.byte	0x3f
	.zero		1


	//   ....[39]....
        /*0338*/ 	.word	0x00006300
        /*033c*/ 	.word	0x00000003
        /*0340*/ 	.word	0xfffffff8
        /*0344*/ 	.short	0x010a
        /*0346*/ 	.byte	0x3f
	.zero		1


	//   ....[40]....
        /*0348*/ 	.word	0x00006350
        /*034c*/ 	.word	0x00000003
        /*0350*/ 	.word	0x00000000
        /*0354*/ 	.short	0x010a
        /*0356*/ 	.byte	0x3f
	.zero		1


	//   ....[41]....
        /*0358*/ 	.word	0x000063b0
        /*035c*/ 	.word	0x00000005
        /*0360*/ 	.word	0x00000000
        /*0364*/ 	.short	0x010a
        /*0366*/ 	.byte	0x3f
	.zero		1


	//   ....[42]....
        /*0368*/ 	.word	0x00006410
        /*036c*/ 	.word	0x00000003
        /*0370*/ 	.word	0x00000008
        /*0374*/ 	.short	0x010a
        /*0376*/ 	.byte	0x3f
	.zero		1


	//   ....[43]....
        /*0378*/ 	.word	0x000064e0
        /*037c*/ 	.word	0x0000000d
        /*0380*/ 	.word	0x00000038
        /*0384*/ 	.short	0x010a
        /*0386*/ 	.byte	0x3f
	.zero		1


	//   ....[44]....
        /*0388*/ 	.word	0x000065b0
        /*038c*/ 	.word	0x00000007
        /*0390*/ 	.word	0x00000000
        /*0394*/ 	.short	0x010a
        /*0396*/ 	.byte	0x3f
	.zero		1


	//   ....[45]....
        /*0398*/ 	.word	0x00006600
        /*039c*/ 	.word	0x00000006
        /*03a0*/ 	.word	0x00000000
        /*03a4*/ 	.short	0x010a
        /*03a6*/ 	.byte	0x3f
	.zero		1


	//   ....[46]....
        /*03a8*/ 	.word	0x00006650
        /*03ac*/ 	.word	0x00000007
        /*03b0*/ 	.word	0x00000000
        /*03b4*/ 	.short	0x010a
        /*03b6*/ 	.byte	0x3f
	.zero		1


	//   ....[47]....
        /*03b8*/ 	.word	0x000066a0
        /*03bc*/ 	.word	0x00000006
        /*03c0*/ 	.word	0x00000000
        /*03c4*/ 	.short	0x010a
        /*03c6*/ 	.byte	0x3f
	.zero		1


	//   ....[48]....
        /*03c8*/ 	.word	0x000066f0
        /*03cc*/ 	.word	0x00000007
        /*03d0*/ 	.word	0x00000000
        /*03d4*/ 	.short	0x010a
        /*03d6*/ 	.byte	0x3f
	.zero		1


	//   ....[49]....
        /*03d8*/ 	.word	0x00006740
        /*03dc*/ 	.word	0x00000006
        /*03e0*/ 	.word	0x00000000
        /*03e4*/ 	.short	0x010a
        /*03e6*/ 	.byte	0x3f
	.zero		1


	//----- nvinfo : EIATTR_NUM_MBARRIERS
	.align		4
.L_37:
        /*03e8*/ 	.byte	0x03, 0x38
        /*03ea*/ 	.short	0x0014


	//----- nvinfo : EIATTR_EXIT_INSTR_OFFSETS
	.align		4
        /*03ec*/ 	.byte	0x04, 0x1c
        /*03ee*/ 	.short	(.L_39 - .L_38)


	//   ....[0]....
.L_38:
        /*03f0*/ 	.word	0x00001470


	//   ....[1]....
        /*03f4*/ 	.word	0x000014d0


	//   ....[2]....
        /*03f8*/ 	.word	0x00005030


	//   ....[3]....
        /*03fc*/ 	.word	0x00005060


	//   ....[4]....
        /*0400*/ 	.word	0x000062e0


	//----- nvinfo : EIATTR_MAX_THREADS
	.align		4
.L_39:
        /*0404*/ 	.byte	0x04, 0x05
        /*0406*/ 	.short	(.L_41 - .L_40)
.L_40:
        /*0408*/ 	.word	0x00000180
        /*040c*/ 	.word	0x00000001
        /*0410*/ 	.word	0x00000001


	//----- nvinfo : EIATTR_CRS_STACK_SIZE
	.align		4
.L_41:
        /*0414*/ 	.byte	0x04, 0x1e
        /*0416*/ 	.short	(.L_43 - .L_42)
.L_42:
        /*0418*/ 	.word	0x00000000


	//----- nvinfo : EIATTR_CBANK_PARAM_SIZE
	.align		4
.L_43:
        /*041c*/ 	.byte	0x03, 0x19
        /*041e*/ 	.short	0x0470


	//----- nvinfo : EIATTR_PARAM_CBANK
	.align		4
        /*0420*/ 	.byte	0x04, 0x0a
        /*0422*/ 	.short	(.L_45 - .L_44)
	.align		4
.L_44:
        /*0424*/ 	.word	index@(.nv.constant0._ZN7cutlass13device_kernelINS_4gemm6kernel13GemmUniversalIN4cute5tupleIJiiiiEEENS1_10collective13CollectiveMmaINS1_34MainloopSm90TmaGmmaWarpSpecializedILi7ENS5_IJNS4_1CILi2EEENSA_ILi1EEESC_EEENS1_32KernelTmaWarpSpecializedPingpongEEENS5_IJNSA_ILi64EEESG_NSA_ILi128EEEEEENS_10bfloat16_tENS5_IJlSC_lEEESJ_SK_NS4_8TiledMMAINS4_8MMA_AtomIJNS4_4SM904GMMA27MMA_64x64x16_F32BF16BF16_SSILNSO_5MajorE0ELSQ_0ELNSO_7ScaleInE1ELSR_1EEEEEENS4_6LayoutINS5_IJSC_SC_SC_EEENS5_IJNSA_ILi0EEESW_SW_EEEEENS5_IJNS4_10UnderscoreESZ_SZ_EEEEENS4_13SM90_TMA_LOADENS4_14ComposedLayoutINS4_7SwizzleILi3ELi4ELi3EEENS4_18smem_ptr_flag_bitsILi16EEENSU_INS5_IJNSA_ILi8EEESG_EEENS5_IJSG_SC_EEEEEEEvNS4_8identityENS4_23SM90_TMA_LOAD_MULTICASTES1C_vS1D_EENS_8epilogue10collective6detail29Sm90TmaWarpSpecializedAdapterINS1H_15DefaultEpilogueISJ_SK_SK_NS1G_6thread17LinearCombinationISJ_Li1EffLNS1L_9ScaleType4KindE0ELNS_15FloatRoundStyleE2ESJ_EENS1_15EpilogueDefaultEEEEEvvEEEEvNT_6ParamsE)
        /*0428*/ 	.short	0x0210
        /*042a*/ 	.short	0x0470


	//----- nvinfo : EIATTR_SW_WAR
	.align		4
.L_45:
        /*042c*/ 	.byte	0x04, 0x36
        /*042e*/ 	.short	(.L_47 - .L_46)
.L_46:
        /*0430*/ 	.word	0x00000008
.L_47:


//--------------------- .nv.callgraph             --------------------------
	.section	.nv.callgraph,"",@"SHT_CUDA_CALLGRAPH"
	.align	4
	.sectionentsize	8
	.align		4
        /*0000*/ 	.word	0x00000000
	.align		4
        /*0004*/ 	.word	0xffffffff
	.align		4
        /*0008*/ 	.word	index@(_ZN7cutlass13device_kernelINS_4gemm6kernel13GemmUniversalIN4cute5tupleIJiiiiEEENS1_10collective13CollectiveMmaINS1_34MainloopSm90TmaGmmaWarpSpecializedILi7ENS5_IJNS4_1CILi2EEENSA_ILi1EEESC_EEENS1_32KernelTmaWarpSpecializedPingpongEEENS5_IJNSA_ILi64EEESG_NSA_ILi128EEEEEENS_10bfloat16_tENS5_IJlSC_lEEESJ_SK_NS4_8TiledMMAINS4_8MMA_AtomIJNS4_4SM904GMMA27MMA_64x64x16_F32BF16BF16_SSILNSO_5MajorE0ELSQ_0ELNSO_7ScaleInE1ELSR_1EEEEEENS4_6LayoutINS5_IJSC_SC_SC_EEENS5_IJNSA_ILi0EEESW_SW_EEEEENS5_IJNS4_10UnderscoreESZ_SZ_EEEEENS4_13SM90_TMA_LOADENS4_14ComposedLayoutINS4_7SwizzleILi3ELi4ELi3EEENS4_18smem_ptr_flag_bitsILi16EEENSU_INS5_IJNSA_ILi8EEESG_EEENS5_IJSG_SC_EEEEEEEvNS4_8identityENS4_23SM90_TMA_LOAD_MULTICASTES1C_vS1D_EENS_8epilogue10collective6detail29Sm90TmaWarpSpecializedAdapterINS1H_15DefaultEpilogueISJ_SK_SK_NS1G_6thread17LinearCombinationISJ_Li1EffLNS1L_9ScaleType4KindE0ELNS_15FloatRoundStyleE2ESJ_EENS1_15EpilogueDefaultEEEEEvvEEEEvNT_6ParamsE)
	.align		4
        /*000c*/ 	.word	index@(__assertfail)
	.align		4
        /*0010*/ 	.word	0x00000000
	.align		4
        /*0014*/ 	.word	0xfffffffe
	.align		4
        /*0018*/ 	.word	0x00000000
	.align		4
        /*001c*/ 	.word	0xfffffffd
	.align		4
        /*0020*/ 	.word	0x00000000
	.align		4
        /*0024*/ 	.word	0xfffffffc


//--------------------- .nv.constant4             --------------------------
	.section	.nv.constant4,"a",@progbits
	.align	8
	.align		8
.nv.constant4:
        /*0000*/ 	.dword	__assertfail
	.align		8
        /*0008*/ 	.dword	__unnamed_1
	.align		8
        /*0010*/ 	.dword	_ZN40_INTERNAL_6c8a9226_4_k_cu_3b12868d_129584cuda3std3__45__cpo5beginE
	.align		8
        /*0018*/ 	.dword	_ZN40_INTERNAL_6c8a9226_4_k_cu_3b12868d_129584cuda3std3__45__cpo3endE
	.align		8
        /*0020*/ 	.dword	_ZN40_INTERNAL_6c8a9226_4_k_cu_3b12868d_129584cuda3std3__45__cpo6cbeginE
	.align		8
        /*0028*/ 	.dword	_ZN40_INTERNAL_6c8a9226_4_k_cu_3b12868d_129584cuda3std3__45__cpo4cendE
	.align		8
        /*0030*/ 	.dword	_ZN40_INTERNAL_6c8a9226_4_k_cu_3b12868d_129584cuda3std3__442_GLOBAL__N__6c8a9226_4_k_cu_3b12868d_129586ignoreE
	.align		8
        /*0038*/ 	.dword	_ZN40_INTERNAL_6c8a9226_4_k_cu_3b12868d_129584cuda3std3__419piecewise_constructE
	.align		8
        /*0040*/ 	.dword	_ZN40_INTERNAL_6c8a9226_4_k_cu_3b12868d_129584cuda3std3__48in_placeE
	.align		8
        /*0048*/ 	.dword	_ZN40_INTERNAL_6c8a9226_4_k_cu_3b12868d_129584cuda3std6ranges3__45__cpo4swapE
	.align		8
        /*0050*/ 	.dword	_ZN40_INTERNAL_6c8a9226_4_k_cu_3b12868d_129584cuda3std6ranges3__45__cpo9iter_moveE
	.align		8
        /*0058*/ 	.dword	_ZN40_INTERNAL_6c8a9226_4_k_cu_3b12868d_129584cute7productE
	.align		8
        /*0060*/ 	.dword	_ZN40_INTERNAL_6c8a9226_4_k_cu_3b12868d_129584cute1_E
	.align		8
        /*0068*/ 	.dword	$str$22
	.align		8
        /*0070*/ 	.dword	$str$23


//--------------------- .text._ZN7cutlass13device_kernelINS_4gemm6kernel13GemmUniversalIN4cute5tupleIJiiiiEEENS1_10collective13CollectiveMmaINS1_34MainloopSm90TmaGmmaWarpSpecializedILi7ENS5_IJNS4_1CILi2EEENSA_ILi1EEESC_EEENS1_32KernelTmaWarpSpecializedPingpongEEENS5_IJNSA_ILi64EEESG_NSA_ILi128EEEEEENS_10bfloat16_tENS5_IJlSC_lEEESJ_SK_NS4_8TiledMMAINS4_8MMA_AtomIJNS4_4SM904GMMA27MMA_64x64x16_F32BF16BF16_SSILNSO_5MajorE0ELSQ_0ELNSO_7ScaleInE1ELSR_1EEEEEENS4_6LayoutINS5_IJSC_SC_SC_EEENS5_IJNSA_ILi0EEESW_SW_EEEEENS5_IJNS4_10UnderscoreESZ_SZ_EEEEENS4_13SM90_TMA_LOADENS4_14ComposedLayoutINS4_7SwizzleILi3ELi4ELi3EEENS4_18smem_ptr_flag_bitsILi16EEENSU_INS5_IJNSA_ILi8EEESG_EEENS5_IJSG_SC_EEEEEEEvNS4_8identityENS4_23SM90_TMA_LOAD_MULTICASTES1C_vS1D_EENS_8epilogue10collective6detail29Sm90TmaWarpSpecializedAdapterINS1H_15DefaultEpilogueISJ_SK_SK_NS1G_6thread17LinearCombinationISJ_Li1EffLNS1L_9ScaleType4KindE0ELNS_15FloatRoundStyleE2ESJ_EENS1_15EpilogueDefaultEEEEEvvEEEEvNT_6ParamsE --------------------------
	.section	.text._ZN7cutlass13device_kernelINS_4gemm6kernel13GemmUniversalIN4cute5tupleIJiiiiEEENS1_10collective13CollectiveMmaINS1_34MainloopSm90TmaGmmaWarpSpecializedILi7ENS5_IJNS4_1CILi2EEENSA_ILi1EEESC_EEENS1_32KernelTmaWarpSpecializedPingpongEEENS5_IJNSA_ILi64EEESG_NSA_ILi128EEEEEENS_10bfloat16_tENS5_IJlSC_lEEESJ_SK_NS4_8TiledMMAINS4_8MMA_AtomIJNS4_4SM904GMMA27MMA_64x64x16_F32BF16BF16_SSILNSO_5MajorE0ELSQ_0ELNSO_7ScaleInE1ELSR_1EEEEEENS4_6LayoutINS5_IJSC_SC_SC_EEENS5_IJNSA_ILi0EEESW_SW_EEEEENS5_IJNS4_10UnderscoreESZ_SZ_EEEEENS4_13SM90_TMA_LOADENS4_14ComposedLayoutINS4_7SwizzleILi3ELi4ELi3EEENS4_18smem_ptr_flag_bitsILi16EEENSU_INS5_IJNSA_ILi8EEESG_EEENS5_IJSG_SC_EEEEEEEvNS4_8identityENS4_23SM90_TMA_LOAD_MULTICASTES1C_vS1D_EENS_8epilogue10collective6detail29Sm90TmaWarpSpecializedAdapterINS1H_15DefaultEpilogueISJ_SK_SK_NS1G_6thread17LinearCombinationISJ_Li1EffLNS1L_9ScaleType4KindE0ELNS_15FloatRoundStyleE2ESJ_EENS1_15EpilogueDefaultEEEEEvvEEEEvNT_6ParamsE,"ax",@progbits
	.align	128
.text._ZN7cutlass13device_kernelINS_4gemm6kernel13GemmUniversalIN4cute5tupleIJiiiiEEENS1_10collective13CollectiveMmaINS1_34MainloopSm90TmaGmmaWarpSpecializedILi7ENS5_IJNS4_1CILi2EEENSA_ILi1EEESC_EEENS1_32KernelTmaWarpSpecializedPingpongEEENS5_IJNSA_ILi64EEESG_NSA_ILi128EEEEEENS_10bfloat16_tENS5_IJlSC_lEEESJ_SK_NS4_8TiledMMAINS4_8MMA_AtomIJNS4_4SM904GMMA27MMA_64x64x16_F32BF16BF16_SSILNSO_5MajorE0ELSQ_0ELNSO_7ScaleInE1ELSR_1EEEEEENS4_6LayoutINS5_IJSC_SC_SC_EEENS5_IJNSA_ILi0EEESW_SW_EEEEENS5_IJNS4_10UnderscoreESZ_SZ_EEEEENS4_13SM90_TMA_LOADENS4_14ComposedLayoutINS4_7SwizzleILi3ELi4ELi3EEENS4_18smem_ptr_flag_bitsILi16EEENSU_INS5_IJNSA_ILi8EEESG_EEENS5_IJSG_SC_EEEEEEEvNS4_8identityENS4_23SM90_TMA_LOAD_MULTICASTES1C_vS1D_EENS_8epilogue10collective6detail29Sm90TmaWarpSpecializedAdapterINS1H_15DefaultEpilogueISJ_SK_SK_NS1G_6thread17LinearCombinationISJ_Li1EffLNS1L_9ScaleType4KindE0ELNS_15FloatRoundStyleE2ESJ_EENS1_15EpilogueDefaultEEEEEvvEEEEvNT_6ParamsE:
        .type           _ZN7cutlass13device_kernelINS_4gemm6kernel13GemmUniversalIN4cute5tupleIJiiiiEEENS1_10collective13CollectiveMmaINS1_34MainloopSm90TmaGmmaWarpSpecializedILi7ENS5_IJNS4_1CILi2EEENSA_ILi1EEESC_EEENS1_32KernelTmaWarpSpecializedPingpongEEENS5_IJNSA_ILi64EEESG_NSA_ILi128EEEEEENS_10bfloat16_tENS5_IJlSC_lEEESJ_SK_NS4_8TiledMMAINS4_8MMA_AtomIJNS4_4SM904GMMA27MMA_64x64x16_F32BF16BF16_SSILNSO_5MajorE0ELSQ_0ELNSO_7ScaleInE1ELSR_1EEEEEENS4_6LayoutINS5_IJSC_SC_SC_EEENS5_IJNSA_ILi0EEESW_SW_EEEEENS5_IJNS4_10UnderscoreESZ_SZ_EEEEENS4_13SM90_TMA_LOADENS4_14ComposedLayoutINS4_7SwizzleILi3ELi4ELi3EEENS4_18smem_ptr_flag_bitsILi16EEENSU_INS5_IJNSA_ILi8EEESG_EEENS5_IJSG_SC_EEEEEEEvNS4_8identityENS4_23SM90_TMA_LOAD_MULTICASTES1C_vS1D_EENS_8epilogue10collective6detail29Sm90TmaWarpSpecializedAdapterINS1H_15DefaultEpilogueISJ_SK_SK_NS1G_6thread17LinearCombinationISJ_Li1EffLNS1L_9ScaleType4KindE0ELNS_15FloatRoundStyleE2ESJ_EENS1_15EpilogueDefaultEEEEEvvEEEEvNT_6ParamsE,@function
        .size           _ZN7cutlass13device_kernelINS_4gemm6kernel13GemmUniversalIN4cute5tupleIJiiiiEEENS1_10collective13CollectiveMmaINS1_34MainloopSm90TmaGmmaWarpSpecializedILi7ENS5_IJNS4_1CILi2EEENSA_ILi1EEESC_EEENS1_32KernelTmaWarpSpecializedPingpongEEENS5_IJNSA_ILi64EEESG_NSA_ILi128EEEEEENS_10bfloat16_tENS5_IJlSC_lEEESJ_SK_NS4_8TiledMMAINS4_8MMA_AtomIJNS4_4SM904GMMA27MMA_64x64x16_F32BF16BF16_SSILNSO_5MajorE0ELSQ_0ELNSO_7ScaleInE1ELSR_1EEEEEENS4_6LayoutINS5_IJSC_SC_SC_EEENS5_IJNSA_ILi0EEESW_SW_EEEEENS5_IJNS4_10UnderscoreESZ_SZ_EEEEENS4_13SM90_TMA_LOADENS4_14ComposedLayoutINS4_7SwizzleILi3ELi4ELi3EEENS4_18smem_ptr_flag_bitsILi16EEENSU_INS5_IJNSA_ILi8EEESG_EEENS5_IJSG_SC_EEEEEEEvNS4_8identityENS4_23SM90_TMA_LOAD_MULTICASTES1C_vS1D_EENS_8epilogue10collective6detail29Sm90TmaWarpSpecializedAdapterINS1H_15DefaultEpilogueISJ_SK_SK_NS1G_6thread17LinearCombinationISJ_Li1EffLNS1L_9ScaleType4KindE0ELNS_15FloatRoundStyleE2ESJ_EENS1_15EpilogueDefaultEEEEEvvEEEEvNT_6ParamsE,(.L_x_145 - _ZN7cutlass13device_kernelINS_4gemm6kernel13GemmUniversalIN4cute5tupleIJiiiiEEENS1_10collective13CollectiveMmaINS1_34MainloopSm90TmaGmmaWarpSpecializedILi7ENS5_IJNS4_1CILi2EEENSA_ILi1EEESC_EEENS1_32KernelTmaWarpSpecializedPingpongEEENS5_IJNSA_ILi64EEESG_NSA_ILi128EEEEEENS_10bfloat16_tENS5_IJlSC_lEEESJ_SK_NS4_8TiledMMAINS4_8MMA_AtomIJNS4_4SM904GMMA27MMA_64x64x16_F32BF16BF16_SSILNSO_5MajorE0ELSQ_0ELNSO_7ScaleInE1ELSR_1EEEEEENS4_6LayoutINS5_IJSC_SC_SC_EEENS5_IJNSA_ILi0EEESW_SW_EEEEENS5_IJNS4_10UnderscoreESZ_SZ_EEEEENS4_13SM90_TMA_LOADENS4_14ComposedLayoutINS4_7SwizzleILi3ELi4ELi3EEENS4_18smem_ptr_flag_bitsILi16EEENSU_INS5_IJNSA_ILi8EEESG_EEENS5_IJSG_SC_EEEEEEEvNS4_8identityENS4_23SM90_TMA_LOAD_MULTICASTES1C_vS1D_EENS_8epilogue10collective6detail29Sm90TmaWarpSpecializedAdapterINS1H_15DefaultEpilogueISJ_SK_SK_NS1G_6thread17LinearCombinationISJ_Li1EffLNS1L_9ScaleType4KindE0ELNS_15FloatRoundStyleE2ESJ_EENS1_15EpilogueDefaultEEEEEvvEEEEvNT_6ParamsE)
        .other          _ZN7cutlass13device_kernelINS_4gemm6kernel13GemmUniversalIN4cute5tupleIJiiiiEEENS1_10collective13CollectiveMmaINS1_34MainloopSm90TmaGmmaWarpSpecializedILi7ENS5_IJNS4_1CILi2EEENSA_ILi1EEESC_EEENS1_32KernelTmaWarpSpecializedPingpongEEENS5_IJNSA_ILi64EEESG_NSA_ILi128EEEEEENS_10bfloat16_tENS5_IJlSC_lEEESJ_SK_NS4_8TiledMMAINS4_8MMA_AtomIJNS4_4SM904GMMA27MMA_64x64x16_F32BF16BF16_SSILNSO_5MajorE0ELSQ_0ELNSO_7ScaleInE1ELSR_1EEEEEENS4_6LayoutINS5_IJSC_SC_SC_EEENS5_IJNSA_ILi0EEESW_SW_EEEEENS5_IJNS4_10UnderscoreESZ_SZ_EEEEENS4_13SM90_TMA_LOADENS4_14ComposedLayoutINS4_7SwizzleILi3ELi4ELi3EEENS4_18smem_ptr_flag_bitsILi16EEENSU_INS5_IJNSA_ILi8EEESG_EEENS5_IJSG_SC_EEEEEEEvNS4_8identityENS4_23SM90_TMA_LOAD_MULTICASTES1C_vS1D_EENS_8epilogue10collective6detail29Sm90TmaWarpSpecializedAdapterINS1H_15DefaultEpilogueISJ_SK_SK_NS1G_6thread17LinearCombinationISJ_Li1EffLNS1L_9ScaleType4KindE0ELNS_15FloatRoundStyleE2ESJ_EENS1_15EpilogueDefaultEEEEEvvEEEEvNT_6ParamsE,@"STO_CUDA_ENTRY STV_DEFAULT"
_ZN7cutlass13device_kernelINS_4gemm6kernel13GemmUniversalIN4cute5tupleIJiiiiEEENS1_10collective13CollectiveMmaINS1_34MainloopSm90TmaGmmaWarpSpecializedILi7ENS5_IJNS4_1CILi2EEENSA_ILi1EEESC_EEENS1_32KernelTmaWarpSpecializedPingpongEEENS5_IJNSA_ILi64EEESG_NSA_ILi128EEEEEENS_10bfloat16_tENS5_IJlSC_lEEESJ_SK_NS4_8TiledMMAINS4_8MMA_AtomIJNS4_4SM904GMMA27MMA_64x64x16_F32BF16BF16_SSILNSO_5MajorE0ELSQ_0ELNSO_7ScaleInE1ELSR_1EEEEEENS4_6LayoutINS5_IJSC_SC_SC_EEENS5_IJNSA_ILi0EEESW_SW_EEEEENS5_IJNS4_10UnderscoreESZ_SZ_EEEEENS4_13SM90_TMA_LOADENS4_14ComposedLayoutINS4_7SwizzleILi3ELi4ELi3EEENS4_18smem_ptr_flag_bitsILi16EEENSU_INS5_IJNSA_ILi8EEESG_EEENS5_IJSG_SC_EEEEEEEvNS4_8identityENS4_23SM90_TMA_LOAD_MULTICASTES1C_vS1D_EENS_8epilogue10collective6detail29Sm90TmaWarpSpecializedAdapterINS1H_15DefaultEpilogueISJ_SK_SK_NS1G_6thread17LinearCombinationISJ_Li1EffLNS1L_9ScaleType4KindE0ELNS_15FloatRoundStyleE2ESJ_EENS1_15EpilogueDefaultEEEEEvvEEEEvNT_6ParamsE:
[----:B------:R-:W0:Y:S02]  /*0000*/  LDC R1, c[0x0][0x28] ;  /* 0x00000a00ff017b82 */ /* 0x000e240000000800 */
[----:B0-----:R-:W-:Y:S01]  /*0010*/  VIADD R1, R1, 0xfffffff8 ;  /* 0xfffffff801017836 */ /* 0x001fe20000000000 */
[----:B------:R-:W0:Y:S01]  /*0020*/  S2R R4, SR_TID.X ;  /* 0x0000000000047919 */ /* 0x000e220000002100 */
[----:B------:R-:W-:Y:S01]  /*0030*/  ELECT P0, URZ, PT ;  /* 0x00000000003f782f */ /* 0x000fe20003800000 */
[----:B------:R-:W-:Y:S01]  /*0040*/  BSSY B0, `(.L_x_0) ;  /* 0x000000f000007945 */ /* 0x000fe20003800000 */
[--C-:B0-----:R-:W-:Y:S02]  /*0050*/  SHF.R.U32.HI R0, RZ, 0x5, R4.reuse ;  /* 0x00000005ff007819 */ /* 0x101fe40000011604 */
[----:B------:R-:W-:-:S03]  /*0060*/  SHF.R.U32.HI R7, RZ, 0x7, R4 ;  /* 0x00000007ff077819 */ /* 0x000fc60000011604 */
[----:B------:R-:W0:Y:S04]  /*0070*/  SHFL.IDX PT, R2, R0, RZ, 0x1f ;  /* 0x00001fff00027589 */ /* 0x000e2800000e0000 */
[----:B------:R1:W2:Y:S01]  /*0080*/  SHFL.IDX PT, R10, R7, RZ, 0x1f ;  /* 0x00001fff070a7589 */ /* 0x0002a200000e0000 */
[----:B0-----:R-:W-:-:S13]  /*0090*/  ISETP.NE.OR P0, PT, R2, RZ, !P0 ;  /* 0x000000ff0200720c */ /* 0x001fda0004705670 */
[----:B-12---:R-:W-:Y:S05]  /*00a0*/  @P0 BRA `(.L_x_1) ;  /* 0x0000000000200947 */ /* 0x006fea0003800000 */
[----:B------:R-:W-:Y:S02]  /*00b0*/  ULDC.64 UR4, c[0x0][0x198] ;  /* 0x0000660000047ab9 */ /* 0x000fe40000000a00 */
[----:B------:R-:W-:Y:S02]  /*00c0*/  UIADD3 UR6, UP0, UR4, 0xf0, URZ ;  /* 0x000000f004067890 */ /* 0x000fe4000ff1e03f */
[----:B------:R-:W-:Y:S02]  /*00d0*/  UIADD3 UR4, UP1, UR4, 0x1f0, URZ ;  /* 0x000001f004047890 */ /* 0x000fe4000ff3e03f */
[----:B------:R-:W-:Y:S02]  /*00e0*/  UIADD3.X UR7, URZ, UR5, URZ, UP0, !UPT ;  /* 0x000000053f077290 */ /* 0x000fe400087fe43f */
[----:B------:R-:W-:-:S07]  /*00f0*/  UIADD3.X UR5, URZ, UR5, URZ, UP1, !UPT ;  /* 0x000000053f057290 */ /* 0x000fce0008ffe43f */
[----:B------:R0:W-:Y:S02]  /*0100*/  UTMACCTL.PF [UR6] ;  /* 0x00000000060079b9 */ /* 0x0001e40008040000 */
[----:B------:R0:W-:Y:S02]  /*0110*/  UTMACCTL.PF [UR4] ;  /* 0x00000000040079b9 */ /* 0x0001e40008040000 */
[----:B0-----:R-:W-:Y:S01]  /*0120*/  NOP ;  /* 0x0000000000007918 */ /* 0x001fe20000000000 */
.L_x_1:
[----:B------:R-:W-:Y:S05]  /*0130*/  BSYNC B0 ;  /* 0x0000000000007941 */ /* 0x000fea0003800000 */
.L_x_0:
[----:B------:R-:W0:Y:S02]  /*0140*/  SHFL.IDX PT, R9, R0, RZ, 0x1f ;  /* 0x00001fff00097589 */ /* 0x000e2400000e0000 */
[----:B0-----:R-:W-:-:S13]  /*0150*/  ISETP.NE.AND P0, PT, R9, RZ, PT ;  /* 0x000000ff0900720c */ /* 0x001fda0003f05270 */
[----:B------:R-:W-:Y:S05]  /*0160*/  @P0 BRA `(.L_x_2) ;  /* 0x0000000000700947 */ /* 0x000fea0003800000 */
[----:B------:R-:W0:Y:S01]  /*0170*/  S2UR UR8, SR_CgaCtaId ;  /* 0x00000000000879c3 */ /* 0x000e220000008800 */
[----:B------:R-:W-:Y:S01]  /*0180*/  UMOV UR4, 0x400 ;  /* 0x0000040000047882 */ /* 0x000fe20000000000 */
[----:B------:R-:W-:Y:S01]  /*0190*/  UMOV UR5, 0x1 ;  /* 0x0000000100057882 */ /* 0x000fe20000000000 */
[----:B------:R-:W-:Y:S01]  /*01a0*/  UMOV UR6, 0x2 ;  /* 0x0000000200067882 */ /* 0x000fe20000000000 */
[----:B------:R-:W-:Y:S01]  /*01b0*/  ELECT P0, URZ, PT ;  /* 0x00000000003f782f */ /* 0x000fe20003800000 */
[----:B------:R-:W-:-:S04]  /*01c0*/  UIADD3 UR6, -UR6, 0x100000, URZ ;  /* 0x0010000006067890 */ /* 0x000fc8000fffe13f */
[----:B------:R-:W-:Y:S02]  /*01d0*/  USHF.L.U32 UR7, UR6, 0xb, URZ ;  /* 0x0000000b06077899 */ /* 0x000fe4000800063f */
[----:B------:R-:W-:Y:S02]  /*01e0*/  USHF.L.U32 UR6, UR6, 0x1, URZ ;  /* 0x0000000106067899 */ /* 0x000fe4000800063f */
[----:B0-----:R-:W-:Y:S02]  /*01f0*/  ULEA UR8, UR8, UR4, 0x18 ;  /* 0x0000000408087291 */ /* 0x001fe4000f8ec03f */
[----:B------:R-:W-:-:S04]  /*0200*/  UIADD3 UR4, -UR5, 0x100000, URZ ;  /* 0x0010000005047890 */ /* 0x000fc8000fffe13f */
[----:B------:R-:W-:Y:S02]  /*0210*/  USHF.L.U32 UR5, UR4, 0xb, URZ ;  /* 0x0000000b04057899 */ /* 0x000fe4000800063f */
[----:B------:R-:W-:Y:S01]  /*0220*/  USHF.L.U32 UR4, UR4, 0x1, URZ ;  /* 0x0000000104047899 */ /* 0x000fe2000800063f */
[----:B------:R-:W0:Y:S11]  /*0230*/  FENCE.VIEW.ASYNC.S ;  /* 0x00000000000073c6 */ /* 0x000e360000000000 */
[----:B0-----:R0:W1:Y:S01]  /*0240*/  SYNCS.EXCH.64 URZ, [UR8], UR4 ;  /* 0x00000004083f75b2 */ /* 0x0010620008000100 */
[----:B------:R0:W2:Y:S01]  /*0250*/  SYNCS.EXCH.64 URZ, [UR8+0x38], UR6 ;  /* 0x00003806083f75b2 */ /* 0x0000a20008000100 */
[----:B------:R0:W3:Y:S01]  /*0260*/  SYNCS.EXCH.64 URZ, [UR8+0x8], UR4 ;  /* 0x00000804083f75b2 */ /* 0x0000e20008000100 */
[----:B------:R0:W4:Y:S01]  /*0270*/  SYNCS.EXCH.64 URZ, [UR8+0x40], UR6 ;  /* 0x00004006083f75b2 */ /* 0x0001220008000100 */
[----:B------:R0:W0:Y:S01]  /*0280*/  SYNCS.EXCH.64 URZ, [UR8+0x10], UR4 ;  /* 0x00001004083f75b2 */ /* 0x0000220008000100 */
        /* <DEDUP_REMOVED lines=9> */
[----:B------:R-:W-:Y:S01]  /*0320*/  NOP ;  /* 0x0000000000007918 */ /* 0x000fe20000000000 */
.L_x_2:
[----:B------:R-:W5:Y:S01]  /*0330*/  SHFL.IDX PT, R12, R0, RZ, 0x1f ;  /* 0x00001fff000c7589 */ /* 0x000f6200000e0000 */
[----:B------:R-:W1:Y:S01]  /*0340*/  S2UR UR12, SR_CTAID.X ;  /* 0x00000000000c79c3 */ /* 0x000e620000002500 */
[----:B------:R-:W-:Y:S02]  /*0350*/  SHF.R.S32.HI R3, RZ, 0x1f, R4 ;  /* 0x0000001fff037819 */ /* 0x000fe40000011404 */
[----:B------:R-:W-:Y:S01]  /*0360*/  ELECT P0, URZ, PT ;  /* 0x00000000003f782f */ /* 0x000fe20003800000 */
[----:B------:R-:W2:Y:S01]  /*0370*/  SHFL.IDX PT, R11, R0, RZ, 0x1f ;  /* 0x00001fff000b7589 */ /* 0x000ea200000e0000 */
[----:B0-----:R-:W-:Y:S01]  /*0380*/  ULDC UR4, c[0x0][0x150] ;  /* 0x0000540000047ab9 */ /* 0x001fe20000000800 */
[----:B------:R-:W-:Y:S02]  /*0390*/  LEA.HI R3, R3, R4, RZ, 0x7 ;  /* 0x0000000403037211 */ /* 0x000fe400078f38ff */
[----:B------:R-:W-:Y:S01]  /*03a0*/  ELECT P1, URZ, PT ;  /* 0x00000000003f782f */ /* 0x000fe20003820000 */
[----:B------:R-:W0:Y:S01]  /*03b0*/  S2R R6, SR_CTAID.Y ;  /* 0x0000000000067919 */ /* 0x000e220000002600 */
[----:B------:R-:W3:Y:S01]  /*03c0*/  LDC R14, c[0x0][0x144] ;  /* 0x00005100ff0e7b82 */ /* 0x000ee20000000800 */
[----:B------:R-:W-:Y:S01]  /*03d0*/  LOP3.LUT R3, R3, 0xffffff80, RZ, 0xc0, !PT ;  /* 0xffffff8003037812 */ /* 0x000fe200078ec0ff */
[----:B------:R-:W-:Y:S01]  /*03e0*/  UMOV UR11, 0x80 ;  /* 0x00000080000b7882 */ /* 0x000fe20000000000 */
[----:B------:R-:W4:Y:S01]  /*03f0*/  SHFL.IDX PT, R16, R7, RZ, 0x1f ;  /* 0x00001fff07107589 */ /* 0x000f2200000e0000 */
[----:B------:R-:W-:Y:S01]  /*0400*/  NOP ;  /* 0x0000000000007918 */ /* 0x000fe20000000000 */
[----:B------:R-:W-:Y:S01]  /*0410*/  NOP ;  /* 0x0000000000007918 */ /* 0x000fe20000000000 */
[----:B------:R-:W-:Y:S01]  /*0420*/  IMAD.IADD R5, R4, 0x1, -R3 ;  /* 0x0000000104057824 */ /* 0x000fe200078e0a03 */
[C---:B------:R-:W-:Y:S01]  /*0430*/  ISETP.NE.AND P4, PT, R10.reuse, RZ, PT ;  /* 0x000000ff0a00720c */ /* 0x040fe20003f85270 */
[----:B------:R-:W4:Y:S01]  /*0440*/  LDC R15, c[0x0][0x140] ;  /* 0x00005000ff0f7b82 */ /* 0x000f220000000800 */
[----:B------:R-:W-:-:S02]  /*0450*/  VIADD R36, R10, 0xffffffff ;  /* 0xffffffff0a247836 */ /* 0x000fc40000000000 */
[----:B------:R-:W-:Y:S01]  /*0460*/  SHF.R.S32.HI R8, RZ, 0x1f, R5 ;  /* 0x0000001fff087819 */ /* 0x000fe20000011405 */
[----:B------:R-:W-:Y:S02]  /*0470*/  IMAD.MOV.U32 R57, RZ, RZ, 0x1 ;  /* 0x00000001ff397424 */ /* 0x000fe400078e00ff */
[----:B------:R-:W-:Y:S02]  /*0480*/  ISETP.GE.U32.AND P6, PT, R36, 0x2, PT ;  /* 0x000000022400780c */ /* 0x000fe40003fc6070 */
[----:B-----5:R-:W-:Y:S01]  /*0490*/  ISETP.NE.OR P0, PT, R12, RZ, !P0 ;  /* 0x000000ff0c00720c */ /* 0x020fe20004705670 */
[----:B------:R-:W5:Y:S01]  /*04a0*/  LDC R25, c[0x0][0x148] ;  /* 0x00005200ff197b82 */ /* 0x000f620000000800 */
[----:B-1----:R-:W-:Y:S02]  /*04b0*/  I2FP.F32.U32 R12, UR12 ;  /* 0x0000000c000c7c45 */ /* 0x002fe40008201000 */
[----:B------:R-:W-:Y:S02]  /*04c0*/  LEA.HI R3, R8, R5, RZ, 0x3 ;  /* 0x0000000508037211 */ /* 0x000fe400078f18ff */
[----:B--2---:R-:W-:Y:S01]  /*04d0*/  ISETP.NE.OR P1, PT, R11, RZ, !P1 ;  /* 0x000000ff0b00720c */ /* 0x004fe20004f25670 */
[----:B------:R-:W-:Y:S01]  /*04e0*/  FMUL R13, R12, UR4 ;  /* 0x000000040c0d7c20 */ /* 0x000fe20008400000 */
[--C-:B------:R-:W-:Y:S01]  /*04f0*/  SHF.R.S32.HI R0, RZ, 0x3, R3.reuse ;  /* 0x00000003ff007819 */ /* 0x100fe20000011403 */
[----:B------:R-:W-:Y:S01]  /*0500*/  ULDC UR4, c[0x0][0x154] ;  /* 0x0000550000047ab9 */ /* 0x000fe20000000800 */
[----:B------:R-:W-:-:S02]  /*0510*/  SHF.R.S32.HI R3, RZ, 0x1f, R3 ;  /* 0x0000001fff037819 */ /* 0x000fc40000011403 */
[----:B------:R-:W-:Y:S01]  /*0520*/  SHF.R.S32.HI R12, RZ, 0x1f, R9 ;  /* 0x0000001fff0c7819 */ /* 0x000fe20000011409 */
[----:B------:R-:W1:Y:S01]  /*0530*/  F2I.U32.TRUNC.NTZ R13, R13 ;  /* 0x0000000d000d7305 */ /* 0x000e62000020f000 */
[----:B------:R-:W-:Y:S01]  /*0540*/  LEA.HI R11, R3, R0, RZ, 0x2 ;  /* 0x00000000030b7211 */ /* 0x000fe200078f10ff */
[----:B------:R-:W-:Y:S01]  /*0550*/  VOTEU.ALL UP1, P0 ;  /* 0x00000000003f7886 */ /* 0x000fe20000020000 */
[----:B------:R-:W-:Y:S01]  /*0560*/  LEA.HI R12, R12, R9, RZ, 0x2 ;  /* 0x000000090c0c7211 */ /* 0x000fe200078f10ff */
[----:B------:R-:W-:Y:S01]  /*0570*/  VOTEU.ALL UP0, P0 ;  /* 0x00000000003f7886 */ /* 0x000fe20000000000 */
[----:B------:R-:W-:Y:S01]  /*0580*/  SHF.R.S32.HI R3, RZ, 0x1f, R2 ;  /* 0x0000001fff037819 */ /* 0x000fe20000011402 */
[----:B------:R-:W-:Y:S01]  /*0590*/  VOTEU.ALL UP2, P1 ;  /* 0x00000000003f7886 */ /* 0x000fe20000840000 */
[----:B------:R-:W-:Y:S01]  /*05a0*/  LOP3.LUT R11, R11, 0xfffffffc, RZ, 0xc0, !PT ;  /* 0xfffffffc0b0b7812 */ /* 0x000fe200078ec0ff */
[----:B------:R-:W2:Y:S01]  /*05b0*/  @!UP1 S2UR UR7, SR_CgaCtaId ;  /* 0x00000000000799c3 */ /* 0x000ea20000008800 */
[----:B------:R-:W-:Y:S01]  /*05c0*/  LOP3.LUT R12, R12, 0x3ffffffc, RZ, 0xc0, !PT ;  /* 0x3ffffffc0c0c7812 */ /* 0x000fe200078ec0ff */
[----:B------:R-:W-:Y:S01]  /*05d0*/  @!UP1 UMOV UR6, 0x400 ;  /* 0x0000040000069882 */ /* 0x000fe20000000000 */
[----:B------:R-:W-:Y:S01]  /*05e0*/  LEA.HI R3, R3, R2, RZ, 0x2 ;  /* 0x0000000203037211 */ /* 0x000fe200078f10ff */
[----:B------:R-:W-:Y:S01]  /*05f0*/  IMAD.IADD R11, R0, 0x1, -R11 ;  /* 0x00000001000b7824 */ /* 0x000fe200078e0a0b */
[----:B------:R-:W-:Y:S01]  /*0600*/  @!UP2 UMOV UR9, 0x400 ;  /* 0x000004000009a882 */ /* 0x000fe20000000000 */
[----:B------:R-:W-:Y:S01]  /*0610*/  IMAD.IADD R12, R9, 0x1, -R12 ;  /* 0x00000001090c7824 */ /* 0x000fe200078e0a0c */
[----:B------:R-:W-:Y:S01]  /*0620*/  LOP3.LUT R3, R3, 0xfffffffc, RZ, 0xc0, !PT ;  /* 0xfffffffc03037812 */ /* 0x000fe200078ec0ff */
[----:B------:R-:W5:Y:S01]  /*0630*/  @!UP2 S2UR UR10, SR_CgaCtaId ;  /* 0x00000000000aa9c3 */ /* 0x000f620000008800 */
[----:B-1----:R-:W-:Y:S01]  /*0640*/  IMAD.MOV R13, RZ, RZ, -R13 ;  /* 0x000000ffff0d7224 */ /* 0x002fe200078e0a0d */
[----:B------:R-:W-:Y:S01]  /*0650*/  VOTEU.ALL UP3, P1 ;  /* 0x00000000003f7886 */ /* 0x000fe20000860000 */
[----:B------:R-:W-:Y:S01]  /*0660*/  IMAD R11, R12, 0x4, R11 ;  /* 0x000000040c0b7824 */ /* 0x000fe200078e020b */
[----:B------:R-:W-:Y:S01]  /*0670*/  VOTEU.ALL UP4, P1 ;  /* 0x00000000003f7886 */ /* 0x000fe20000880000 */
[----:B------:R-:W-:Y:S01]  /*0680*/  IMAD.IADD R9, R2, 0x1, -R3 ;  /* 0x0000000102097824 */ /* 0x000fe200078e0a03 */
[----:B0-----:R-:W-:Y:S01]  /*0690*/  I2FP.F32.U32 R2, R6 ;  /* 0x0000000600027245 */ /* 0x001fe20000201000 */
[----:B---3--:R-:W-:Y:S01]  /*06a0*/  IMAD R21, R14, R13, UR12 ;  /* 0x0000000c0e157e24 */ /* 0x008fe2000f8e020d */
[C---:B------:R-:W-:Y:S01]  /*06b0*/  LEA.HI R0, R11.reuse, R11, RZ, 0x1 ;  /* 0x0000000b0b007211 */ /* 0x040fe200078f08ff */
[C---:B------:R-:W-:Y:S01]  /*06c0*/  IMAD.SHL.U32 R56, R11.reuse, 0x4, RZ ;  /* 0x000000040b387824 */ /* 0x040fe200078e00ff */
[----:B------:R-:W-:Y:S01]  /*06d0*/  VOTEU.ALL UP5, P1 ;  /* 0x00000000003f7886 */ /* 0x000fe200008a0000 */
[----:B------:R-:W-:Y:S01]  /*06e0*/  FMUL R2, R2, UR4 ;  /* 0x0000000402027c20 */ /* 0x000fe20008400000 */
[----:B------:R-:W-:Y:S01]  /*06f0*/  LOP3.LUT R0, R0, 0xfffffffe, RZ, 0xc0, !PT ;  /* 0xfffffffe00007812 */ /* 0x000fe200078ec0ff */
[----:B------:R-:W-:Y:S01]  /*0700*/  UMOV UR4, 0x20 ;  /* 0x0000002000047882 */ /* 0x000fe20000000000 */
[----:B------:R-:W-:Y:S01]  /*0710*/  LOP3.LUT R56, R11, 0xc, R56, 0x78, !PT ;  /* 0x0000000c0b387812 */ /* 0x000fe200078e7838 */
[----:B------:R-:W-:-:S04]  /*0720*/  @!UP1 UIADD3 UR4, -UR4, 0x100000, URZ ;  /* 0x0010000004049890 */ /* 0x000fc8000fffe13f */
[----:B------:R-:W-:Y:S02]  /*0730*/  @!UP1 USHF.L.U32 UR5, UR4, 0xb, URZ ;  /* 0x0000000b04059899 */ /* 0x000fe4000800063f */
[----:B------:R-:W-:Y:S01]  /*0740*/  @!UP1 USHF.L.U32 UR4, UR4, 0x1, URZ ;  /* 0x0000000104049899 */ /* 0x000fe2000800063f */
[----:B----4-:R-:W-:Y:S01]  /*0750*/  ISETP.EQ.U32.AND P2, PT, R15, 0x1, PT ;  /* 0x000000010f00780c */ /* 0x010fe20003f42070 */
[----:B------:R-:W-:Y:S01]  /*0760*/  IMAD.IADD R0, R11, 0x1, -R0 ;  /* 0x000000010b007824 */ /* 0x000fe200078e0a00 */
[----:B------:R-:W0:Y:S01]  /*0770*/  F2I.U32.TRUNC.NTZ R2, R2 ;  /* 0x0000000200027305 */ /* 0x000e22000020f000 */
[----:B--2---:R-:W-:Y:S01]  /*0780*/  @!UP1 ULEA UR8, UR7, UR6, 0x18 ;  /* 0x0000000607089291 */ /* 0x004fe2000f8ec03f */
[----:B------:R-:W-:Y:S01]  /*0790*/  R2UR UR43, R16 ;  /* 0x00000000102b72ca */ /* 0x000fe200000e0000 */
[----:B------:R-:W-:-:S04]  /*07a0*/  @!UP2 UIADD3 UR6, -UR11, 0x100000, URZ ;  /* 0x001000000b06a890 */ /* 0x000fc8000fffe13f */
[----:B------:R-:W-:Y:S02]  /*07b0*/  @!UP2 USHF.L.U32 UR7, UR6, 0xb, URZ ;  /* 0x0000000b0607a899 */ /* 0x000fe4000800063f */
[----:B------:R-:W-:Y:S01]  /*07c0*/  @!UP2 USHF.L.U32 UR6, UR6, 0x1, URZ ;  /* 0x000000010606a899 */ /* 0x000fe2000800063f */
[----:B------:R-:W-:Y:S01]  /*07d0*/  ISETP.NE.AND P3, PT, R0, R21, PT ;  /* 0x000000150000720c */ /* 0x000fe20003f65270 */
[----:B------:R-:W-:Y:S01]  /*07e0*/  VOTEU.ALL UP1, P0 ;  /* 0x00000000003f7886 */ /* 0x000fe20000020000 */
[----:B-----5:R-:W-:Y:S01]  /*07f0*/  @!UP2 ULEA UR9, UR10, UR9, 0x18 ;  /* 0x000000090a09a291 */ /* 0x020fe2000f8ec03f */
[----:B------:R-:W-:Y:S01]  /*0800*/  LOP3.LUT P0, RZ, R5, 0x7, RZ, 0xc0, !PT ;  /* 0x0000000705ff7812 */ /* 0x000fe2000780c0ff */
[----:B------:R-:W-:Y:S01]  /*0810*/  VOTEU.ALL UP2, P1 ;  /* 0x00000000003f7886 */ /* 0x000fe20000840000 */
[----:B------:R-:W-:Y:S02]  /*0820*/  ISETP.NE.AND P1, PT, R9, 0x3, PT ;  /* 0x000000030900780c */ /* 0x000fe40003f25270 */
[----:B------:R-:W-:-:S02]  /*0830*/  ISETP.LT.U32.AND P0, PT, R56, 0x2, !P0 ;  /* 0x000000023800780c */ /* 0x000fc40004701070 */
[----:B------:R-:W-:Y:S01]  /*0840*/  ISETP.EQ.OR P1, PT, R9, RZ, !P1 ;  /* 0x000000ff0900720c */ /* 0x000fe20004f22670 */
[----:B------:R-:W1:Y:S02]  /*0850*/  FENCE.VIEW.ASYNC.S ;  /* 0x00000000000073c6 */ /* 0x000e640000000000 */
[----:B-1----:R1:W2:Y:S01]  /*0860*/  @!UP0 SYNCS.EXCH.64 URZ, [UR8+0xa0], UR4 ;  /* 0x0000a004083f85b2 */ /* 0x0022a20008000100 */
[----:B0-----:R-:W-:Y:S01]  /*0870*/  IMAD.MOV R20, RZ, RZ, -R2 ;  /* 0x000000ffff147224 */ /* 0x001fe200078e0a02 */
[----:B------:R-:W-:-:S03]  /*0880*/  @P3 LEA.HI R0, R56, R56, RZ, 0x1 ;  /* 0x0000003838003211 */ /* 0x000fc600078f08ff */
[----:B------:R-:W-:Y:S01]  /*0890*/  IMAD R3, R25, R20, R6 ;  /* 0x0000001419037224 */ /* 0x000fe200078e0206 */
[----:B------:R-:W-:Y:S02]  /*08a0*/  ISETP.EQ.AND P1, PT, R10, RZ, P1 ;  /* 0x000000ff0a00720c */ /* 0x000fe40000f22270 */
[----:B------:R-:W-:Y:S02]  /*08b0*/  @P3 SHF.R.S32.HI R0, RZ, 0x1, R0 ;  /* 0x00000001ff003819 */ /* 0x000fe40000011400 */
[----:B------:R-:W-:Y:S02]  /*08c0*/  SEL R23, RZ, 0x1, !P1 ;  /* 0x00000001ff177807 */ /* 0x000fe40004800000 */
[----:B------:R-:W-:Y:S02]  /*08d0*/  @P3 ISETP.NE.AND P5, PT, R0, R3, PT ;  /* 0x000000030000320c */ /* 0x000fe40003fa5270 */
[----:B------:R-:W-:Y:S01]  /*08e0*/  SEL R0, RZ, 0x1, !P0 ;  /* 0x00000001ff007807 */ /* 0x000fe20004000000 */
[----:B------:R1:W0:Y:S01]  /*08f0*/  @!UP1 SYNCS.EXCH.64 URZ, [UR8+0xa8], UR4 ;  /* 0x0000a804083f95b2 */ /* 0x0002220008000100 */
[----:B------:R-:W-:Y:S01]  /*0900*/  NOP ;  /* 0x0000000000007918 */ /* 0x000fe20000000000 */
[----:B------:R-:W-:-:S02]  /*0910*/  @P3 SEL R57, RZ, 0x1, P5 ;  /* 0x00000001ff393807 */ /* 0x000fc40002800000 */
[----:B------:R-:W-:Y:S02]  /*0920*/  SEL R23, R23, 0x2, P6 ;  /* 0x0000000217177807 */ /* 0x000fe40003000000 */
[----:B------:R-:W-:Y:S01]  /*0930*/  LOP3.LUT R57, R57, R0, RZ, 0xc0, !PT ;  /* 0x0000000039397212 */ /* 0x000fe200078ec0ff */
[----:B------:R1:W3:Y:S01]  /*0940*/  @!UP2 SYNCS.EXCH.64 URZ, [UR9+0x80], UR6 ;  /* 0x00008006093fa5b2 */ /* 0x0002e20008000100 */
[----:B------:R1:W4:Y:S01]  /*0950*/  @!UP3 SYNCS.EXCH.64 URZ, [UR9+0x88], UR6 ;  /* 0x00008806093fb5b2 */ /* 0x0003220008000100 */
[----:B------:R1:W0:Y:S01]  /*0960*/  @!UP4 SYNCS.EXCH.64 URZ, [UR9+0x90], UR6 ;  /* 0x00009006093fc5b2 */ /* 0x0002220008000100 */
[----:B------:R1:W0:Y:S01]  /*0970*/  @!UP5 SYNCS.EXCH.64 URZ, [UR9+0x98], UR6 ;  /* 0x00009806093fd5b2 */ /* 0x0002220008000100 */
[----:B------:R-:W-:Y:S01]  /*0980*/  NOP ;  /* 0x0000000000007918 */ /* 0x000fe20000000000 */
[----:B-12---:R-:W-:Y:S05]  /*0990*/  @!P2 BRA `(.L_x_3) ;  /* 0x000000000008a947 */ /* 0x006fea0003800000 */
[----:B0--34-:R-:W-:Y:S01]  /*09a0*/  UCGABAR_ARV ;  /* 0x00000000000079c7 */ /* 0x019fe20008000000 */
[----:B------:R-:W-:Y:S05]  /*09b0*/  BRA `(.L_x_4) ;  /* 0x0000000000047947 */ /* 0x000fea0003800000 */
.L_x_3:
[----:B0--34-:R-:W-:Y:S01]  /*09c0*/  NOP ;  /* 0x0000000000007918 */ /* 0x019fe20000000000 */
.L_x_4:
[----:B------:R-:W-:Y:S01]  /*09d0*/  ULDC.64 UR4, c[0x0][0x598] ;  /* 0x0001660000047ab9 */ /* 0x000fe20000000a00 */
[----:B------:R-:W-:Y:S01]  /*09e0*/  ULDC.64 UR36, c[0x0][0x208] ;  /* 0x0000820000247ab9 */ /* 0x000fe20000000a00 */
[----:B------:R-:W-:-:S04]  /*09f0*/  ISETP.NE.U32.AND P0, PT, RZ, UR4, PT ;  /* 0x00000004ff007c0c */ /* 0x000fc8000bf05070 */
[----:B------:R-:W-:-:S13]  /*0a00*/  ISETP.NE.AND.EX P0, PT, RZ, UR5, PT, P0 ;  /* 0x00000005ff007c0c */ /* 0x000fda000bf05300 */
[----:B------:R-:W-:Y:S05]  /*0a10*/  @!P0 BRA `(.L_x_5) ;  /* 0x00000000001c8947 */ /* 0x000fea0003800000 */
[----:B------:R-:W0:Y:S02]  /*0a20*/  LDC.64 R2, c[0x0][0x598] ;  /* 0x00016600ff027b82 */ /* 0x000e240000000a00 */
[----:B0-----:R-:W2:Y:S02]  /*0a30*/  LDG.E.64 R2, desc[UR36][R2.64] ;  /* 0x0000002402027981 */ /* 0x001ea4000c1e1b00 */
[----:B--2---:R-:W-:-:S04]  /*0a40*/  ISETP.NE.U32.AND P0, PT, R2, RZ, PT ;  /* 0x000000ff0200720c */ /* 0x004fc80003f05070 */
[----:B------:R-:W-:-:S13]  /*0a50*/  ISETP.NE.AND.EX P0, PT, R3, RZ, PT, P0 ;  /* 0x000000ff0300720c */ /* 0x000fda0003f05300 */
[----:B------:R-:W-:Y:S05]  /*0a60*/  @!P0 BRA `(.L_x_5) ;  /* 0x0000000000088947 */ /* 0x000fea0003800000 */
[----:B------:R0:W5:Y:S01]  /*0a70*/  LD.E R58, desc[UR36][R2.64] ;  /* 0x00000024023a7980 */ /* 0x000162000c101900 */
[----:B------:R-:W-:Y:S05]  /*0a80*/  BRA `(.L_x_6) ;  /* 0x0000000000247947 */ /* 0x000fea0003800000 */
.L_x_5:
[----:B------:R-:W-:Y:S02]  /*0a90*/  ULDC.64 UR4, c[0x0][0x588] ;  /* 0x0001620000047ab9 */ /* 0x000fe40000000a00 */
[----:B------:R-:W-:-:S04]  /*0aa0*/  ISETP.NE.U32.AND P0, PT, RZ, UR4, PT ;  /* 0x00000004ff007c0c */ /* 0x000fc8000bf05070 */
[----:B------:R-:W-:-:S13]  /*0ab0*/  ISETP.NE.AND.EX P0, PT, RZ, UR5, PT, P0 ;  /* 0x00000005ff007c0c */ /* 0x000fda000bf05300 */
[----:B------:R-:W-:Y:S05]  /*0ac0*/  @!P0 BRA `(.L_x_7) ;  /* 0x00000000000c8947 */ /* 0x000fea0003800000 */
[----:B------:R-:W0:Y:S02]  /*0ad0*/  LDC.64 R58, c[0x0][0x588] ;  /* 0x00016200ff3a7b82 */ /* 0x000e240000000a00 */
[----:B0-----:R1:W5:Y:S01]  /*0ae0*/  LDG.E R58, desc[UR36][R58.64] ;  /* 0x000000243a3a7981 */ /* 0x001362000c1e1900 */
[----:B------:R-:W-:Y:S05]  /*0af0*/  BRA `(.L_x_6) ;  /* 0x0000000000087947 */ /* 0x000fea0003800000 */
.L_x_7:
[----:B------:R-:W-:Y:S02]  /*0b00*/  ULDC UR4, c[0x0][0x580] ;  /* 0x0001600000047ab9 */ /* 0x000fe40000000800 */
[----:B------:R-:W-:-:S07]  /*0b10*/  IMAD.U32 R58, RZ, RZ, UR4 ;  /* 0x00000004ff3a7e24 */ /* 0x000fce000f8e00ff */
.L_x_6:
[----:B------:R-:W-:Y:S02]  /*0b20*/  ULDC.64 UR4, c[0x0][0x5a0] ;  /* 0x0001680000047ab9 */ /* 0x000fe40000000a00 */
[----:B------:R-:W-:-:S04]  /*0b30*/  ISETP.NE.U32.AND P0, PT, RZ, UR4, PT ;  /* 0x00000004ff007c0c */ /* 0x000fc8000bf05070 */
[----:B------:R-:W-:-:S13]  /*0b40*/  ISETP.NE.AND.EX P0, PT, RZ, UR5, PT, P0 ;  /* 0x00000005ff007c0c */ /* 0x000fda000bf05300 */
[----:B------:R-:W-:Y:S05]  /*0b50*/  @!P0 BRA `(.L_x_8) ;  /* 0x00000000001c8947 */ /* 0x000fea0003800000 */
[----:B0-----:R-:W0:Y:S02]  /*0b60*/  LDC.64 R2, c[0x0][0x5a0] ;  /* 0x00016800ff027b82 */ /* 0x001e240000000a00 */
[----:B0-----:R-:W2:Y:S02]  /*0b70*/  LDG.E.64 R2, desc[UR36][R2.64] ;  /* 0x0000002402027981 */ /* 0x001ea4000c1e1b00 */
[----:B--2---:R-:W-:-:S04]  /*0b80*/  ISETP.NE.U32.AND P0, PT, R2, RZ, PT ;  /* 0x000000ff0200720c */ /* 0x004fc80003f05070 */
[----:B------:R-:W-:-:S13]  /*0b90*/  ISETP.NE.AND.EX P0, PT, R3, RZ, PT, P0 ;  /* 0x000000ff0300720c */ /* 0x000fda0003f05300 */
[----:B------:R-:W-:Y:S05]  /*0ba0*/  @!P0 BRA `(.L_x_8) ;  /* 0x0000000000088947 */ /* 0x000fea0003800000 */
[----:B-1----:R0:W5:Y:S01]  /*0bb0*/  LD.E R59, desc[UR36][R2.64] ;  /* 0x00000024023b7980 */ /* 0x002162000c101900 */
[----:B------:R-:W-:Y:S05]  /*0bc0*/  BRA `(.L_x_9) ;  /* 0x0000000000247947 */ /* 0x000fea0003800000 */
.L_x_8:
[----:B------:R-:W-:Y:S02]  /*0bd0*/  ULDC.64 UR4, c[0x0][0x590] ;  /* 0x0001640000047ab9 */ /* 0x000fe40000000a00 */
[----:B------:R-:W-:-:S04]  /*0be0*/  ISETP.NE.U32.AND P0, PT, RZ, UR4, PT ;  /* 0x00000004ff007c0c */ /* 0x000fc8000bf05070 */
[----:B------:R-:W-:-:S13]  /*0bf0*/  ISETP.NE.AND.EX P0, PT, RZ, UR5, PT, P0 ;  /* 0x00000005ff007c0c */ /* 0x000fda000bf05300 */
[----:B------:R-:W-:Y:S05]  /*0c00*/  @!P0 BRA `(.L_x_10) ;  /* 0x00000000000c8947 */ /* 0x000fea0003800000 */
[----:B0-----:R-:W1:Y:S02]  /*0c10*/  LDC.64 R2, c[0x0][0x590] ;  /* 0x00016400ff027b82 */ /* 0x001e640000000a00 */
[----:B-1----:R1:W5:Y:S01]  /*0c20*/  LDG.E R59, desc[UR36][R2.64] ;  /* 0x00000024023b7981 */ /* 0x002362000c1e1900 */
[----:B------:R-:W-:Y:S05]  /*0c30*/  BRA `(.L_x_9) ;  /* 0x0000000000087947 */ /* 0x000fea0003800000 */
.L_x_10:
[----:B------:R-:W-:Y:S02]  /*0c40*/  ULDC UR4, c[0x0][0x584] ;  /* 0x0001610000047ab9 */ /* 0x000fe40000000800 */
[----:B-1----:R-:W-:-:S07]  /*0c50*/  IMAD.U32 R59, RZ, RZ, UR4 ;  /* 0x00000004ff3b7e24 */ /* 0x002fce000f8e00ff */
.L_x_9:
[----:B01----:R-:W0:Y:S01]  /*0c60*/  LDC R2, c[0x0][0x65c] ;  /* 0x00019700ff027b82 */ /* 0x003e220000000800 */
[----:B------:R-:W-:Y:S01]  /*0c70*/  ULDC UR6, c[0x0][0x28c] ;  /* 0x0000a30000067ab9 */ /* 0x000fe20000000800 */
[----:B------:R-:W-:Y:S01]  /*0c80*/  ISETP.NE.AND P0, PT, R10, 0x2, PT ;  /* 0x000000020a00780c */ /* 0x000fe20003f05270 */
[----:B------:R-:W-:Y:S01]  /*0c90*/  UIADD3 UR6, UR6, 0x7f, URZ ;  /* 0x0000007f06067890 */ /* 0x000fe2000fffe03f */
[----:B------:R-:W-:Y:S01]  /*0ca0*/  IMAD.U32 R10, RZ, RZ, UR12 ;  /* 0x0000000cff0a7e24 */ /* 0x000fe2000f8e00ff */
[----:B------:R-:W-:Y:S01]  /*0cb0*/  UMOV UR38, URZ ;  /* 0x0000003f00267c82 */ /* 0x000fe20008000000 */
[----:B------:R-:W-:Y:S01]  /*0cc0*/  UMOV UR39, URZ ;  /* 0x0000003f00277c82 */ /* 0x000fe20008000000 */
[----:B------:R-:W-:Y:S01]  /*0cd0*/  USHF.R.S32.HI UR7, URZ, 0x1f, UR6 ;  /* 0x0000001f3f077899 */ /* 0x000fe20008011406 */
[----:B------:R-:W-:-:S03]  /*0ce0*/  ULDC.64 UR8, c[0x0][0x650] ;  /* 0x0001940000087ab9 */ /* 0x000fc60000000a00 */
[----:B------:R-:W-:-:S04]  /*0cf0*/  ULEA.HI UR7, UR7, UR6, URZ, 0x7 ;  /* 0x0000000607077291 */ /* 0x000fc8000f8f383f */
[----:B------:R-:W-:Y:S01]  /*0d00*/  USHF.R.S32.HI UR40, URZ, 0x7, UR7 ;  /* 0x000000073f287899 */ /* 0x000fe20008011407 */
[----:B0-----:R-:W-:-:S13]  /*0d10*/  ISETP.NE.AND P1, PT, R2, 0x1, PT ;  /* 0x000000010200780c */ /* 0x001fda0003f25270 */
[----:B------:R-:W0:Y:S01]  /*0d20*/  @P1 LDC R17, c[0x0][0x10] ;  /* 0x00000400ff111b82 */ /* 0x000e220000000800 */
[----:B------:R-:W-:Y:S02]  /*0d30*/  @P1 IMAD.MOV.U32 R7, RZ, RZ, RZ ;  /* 0x000000ffff071224 */ /* 0x000fe400078e00ff */
[----:B------:R-:W-:-:S05]  /*0d40*/  @P1 IMAD.MOV.U32 R11, RZ, RZ, RZ ;  /* 0x000000ffff0b1224 */ /* 0x000fca00078e00ff */
[----:B------:R-:W1:Y:S01]  /*0d50*/  @!P1 LDC R3, c[0x0][0xc] ;  /* 0x00000300ff039b82 */ /* 0x000e620000000800 */
[----:B------:R-:W-:Y:S01]  /*0d60*/  ULDC UR4, c[0x0][0xc] ;  /* 0x0000030000047ab9 */ /* 0x000fe20000000800 */
[----:B------:R-:W-:Y:S02]  /*0d70*/  ULDC UR5, c[0x0][0x10] ;  /* 0x0000040000057ab9 */ /* 0x000fe40000000800 */
[----:B------:R-:W-:-:S04]  /*0d80*/  UIMAD.WIDE.U32 UR4, UR4, UR5, URZ ;  /* 0x00000005040472a5 */ /* 0x000fc8000f8e003f */
[----:B------:R-:W2:Y:S01]  /*0d90*/  LDC R0, c[0x0][0x14] ;  /* 0x00000500ff007b82 */ /* 0x000ea20000000800 */
[----:B0-----:R-:W-:-:S04]  /*0da0*/  @P1 IMAD.WIDE.U32 R16, R17, UR12, R6 ;  /* 0x0000000c11101c25 */ /* 0x001fc8000f8e0006 */
[----:B------:R-:W-:Y:S02]  /*0db0*/  @P1 IMAD.IADD R17, R17, 0x1, R11 ;  /* 0x0000000111111824 */ /* 0x000fe400078e020b */
[----:B------:R-:W-:Y:S02]  /*0dc0*/  IMAD.MOV.U32 R11, RZ, RZ, RZ ;  /* 0x000000ffff0b7224 */ /* 0x000fe400078e00ff */
[----:B-1----:R-:W-:-:S04]  /*0dd0*/  @!P1 IMAD.WIDE.U32 R10, R6, R3, R10 ;  /* 0x00000003060a9225 */ /* 0x002fc800078e000a */
[----:B------:R-:W-:Y:S02]  /*0de0*/  @!P1 IMAD.MOV.U32 R16, RZ, RZ, R10 ;  /* 0x000000ffff109224 */ /* 0x000fe400078e000a */
[----:B--2---:R-:W-:-:S04]  /*0df0*/  IMAD.WIDE.U32 R12, R0, UR4, RZ ;  /* 0x00000004000c7c25 */ /* 0x004fc8000f8e00ff */
[----:B------:R-:W-:Y:S01]  /*0e00*/  IMAD R3, R0, UR5, RZ ;  /* 0x0000000500037c24 */ /* 0x000fe2000f8e02ff */
[----:B------:R0:W-:Y:S01]  /*0e10*/  STL.64 [R1], R12 ;  /* 0x0000000c01007387 */ /* 0x0001e20000100a00 */
[----:B------:R-:W-:Y:S02]  /*0e20*/  @!P1 IMAD.MOV.U32 R17, RZ, RZ, R11 ;  /* 0x000000ffff119224 */ /* 0x000fe400078e000b */
[----:B------:R-:W-:Y:S01]  /*0e30*/  IMAD.IADD R0, R13, 0x1, R3 ;  /* 0x000000010d007824 */ /* 0x000fe200078e0203 */
[----:B------:R-:W-:Y:S06]  /*0e40*/  @P0 BRA `(.L_x_11) ;  /* 0x0000000000280947 */ /* 0x000fec0003800000 */
[----:B------:R-:W-:Y:S01]  /*0e50*/  UIMAD.WIDE.U32 UR4, UR40, 0x24924925, URZ ;  /* 0x24924925280478a5 */ /* 0x000fe2000f8e003f */
[----:B------:R-:W-:Y:S01]  /*0e60*/  IADD3 R16, P0, R16, R12, RZ ;  /* 0x0000000c10107210 */ /* 0x000fe20007f1e0ff */
[----:B------:R-:W-:Y:S02]  /*0e70*/  UISETP.GE.U32.AND UP0, UPT, UR40, 0x7, UPT ;  /* 0x000000072800788c */ /* 0x000fe4000bf06070 */
[----:B------:R-:W-:Y:S02]  /*0e80*/  UIADD3 UR4, -UR5, UR40, URZ ;  /* 0x0000002805047290 */ /* 0x000fe4000fffe13f */
[----:B------:R-:W-:Y:S01]  /*0e90*/  IMAD.X R17, R0, 0x1, R17, P0 ;  /* 0x0000000100117824 */ /* 0x000fe200000e0611 */
[----:B------:R-:W-:Y:S01]  /*0ea0*/  UMOV UR39, URZ ;  /* 0x0000003f00277c82 */ /* 0x000fe20008000000 */
[----:B------:R-:W-:-:S04]  /*0eb0*/  ULEA.HI UR4, UR4, UR5, URZ, 0x1f ;  /* 0x0000000504047291 */ /* 0x000fc8000f8ff83f */
[----:B------:R-:W-:-:S04]  /*0ec0*/  USHF.R.U32.HI UR4, URZ, 0x2, UR4 ;  /* 0x000000023f047899 */ /* 0x000fc80008011604 */
[----:B------:R-:W-:Y:S02]  /*0ed0*/  @UP0 ULOP3.LUT UR39, UR4, 0x1, URZ, 0xc0, !UPT ;  /* 0x0000000104270892 */ /* 0x000fe4000f8ec03f */
[----:B------:R-:W-:-:S12]  /*0ee0*/  UIMAD UR38, UR4, -0x7, UR40 ;  /* 0xfffffff9042678a4 */ /* 0x000fd8000f8e0228 */
.L_x_11:
[----:B------:R-:W-:Y:S01]  /*0ef0*/  ISETP.GE.U32.AND P0, PT, R16, UR8, PT ;  /* 0x0000000810007c0c */ /* 0x000fe2000bf06070 */
[----:B------:R-:W-:Y:S01]  /*0f00*/  IMAD.MOV.U32 R22, RZ, RZ, -0x1 ;  /* 0xffffffffff167424 */ /* 0x000fe200078e00ff */
[----:B------:R-:W-:Y:S01]  /*0f10*/  PRMT R3, RZ, 0x7610, R3 ;  /* 0x00007610ff037816 */ /* 0x000fe20000000003 */
[----:B------:R-:W-:Y:S01]  /*0f20*/  IMAD.MOV.U32 R18, RZ, RZ, -0x1 ;  /* 0xffffffffff127424 */ /* 0x000fe200078e00ff */
[----:B------:R-:W-:Y:S01]  /*0f30*/  ISETP.GE.U32.AND.EX P0, PT, R17, UR9, PT, P0 ;  /* 0x0000000911007c0c */ /* 0x000fe2000bf06100 */
[----:B------:R-:W-:-:S12]  /*0f40*/  IMAD.MOV.U32 R19, RZ, RZ, -0x1 ;  /* 0xffffffffff137424 */ /* 0x000fd800078e00ff */
[----:B------:R-:W-:Y:S05]  /*0f50*/  @P0 BRA `(.L_x_12) ;  /* 0x0000000400280947 */ /* 0x000fea0003800000 */
[----:B------:R-:W1:Y:S01]  /*0f60*/  LDC.64 R26, c[0x0][0x628] ;  /* 0x00018a00ff1a7b82 */ /* 0x000e620000000a00 */
[----:B------:R-:W-:Y:S02]  /*0f70*/  IMAD.MOV.U32 R10, RZ, RZ, R16 ;  /* 0x000000ffff0a7224 */ /* 0x000fe400078e0010 */
[----:B------:R-:W-:-:S05]  /*0f80*/  IMAD.MOV.U32 R11, RZ, RZ, R17 ;  /* 0x000000ffff0b7224 */ /* 0x000fca00078e0011 */
[----:B------:R-:W2:Y:S08]  /*0f90*/  LDC R18, c[0x0][0x630] ;  /* 0x00018c00ff127b82 */ /* 0x000eb00000000800 */
[----:B------:R-:W3:Y:S01]  /*0fa0*/  LDC.64 R28, c[0x0][0x620] ;  /* 0x00018800ff1c7b82 */ /* 0x000ee20000000a00 */
[----:B-1----:R-:W-:-:S04]  /*0fb0*/  ISETP.NE.U32.AND P0, PT, R26, RZ, PT ;  /* 0x000000ff1a00720c */ /* 0x002fc80003f05070 */
[----:B------:R-:W-:-:S13]  /*0fc0*/  ISETP.NE.AND.EX P0, PT, R27, RZ, PT, P0 ;  /* 0x000000ff1b00720c */ /* 0x000fda0003f05300 */
[----:B--23--:R-:W-:Y:S05]  /*0fd0*/  @!P0 BRA `(.L_x_13) ;  /* 0x0000000000288947 */ /* 0x00cfea0003800000 */
[----:B------:R-:W1:Y:S02]  /*0fe0*/  LDC R3, c[0x0][0x634] ;  /* 0x00018d00ff037b82 */ /* 0x000e640000000800 */
[----:B-1----:R-:W-:-:S05]  /*0ff0*/  IADD3 R3, P0, R16, R3, RZ ;  /* 0x0000000310037210 */ /* 0x002fca0007f1e0ff */
[----:B------:R-:W-:-:S04]  /*1000*/  IMAD.X R19, RZ, RZ, R17, P0 ;  /* 0x000000ffff137224 */ /* 0x000fc800000e0611 */
[----:B------:R-:W-:-:S04]  /*1010*/  IMAD.WIDE.U32 R10, R19, R26, RZ ;  /* 0x0000001a130a7225 */ /* 0x000fc800078e00ff */
[----:B0-----:R-:W-:-:S04]  /*1020*/  IMAD.WIDE.U32 R12, P0, R3, R27, R10 ;  /* 0x0000001b030c7225 */ /* 0x001fc8000780000a */
[----:B------:R-:W-:-:S04]  /*1030*/  IMAD.WIDE.U32 R10, R3, R26, RZ ;  /* 0x0000001a030a7225 */ /* 0x000fc800078e00ff */
[----:B------:R-:W-:Y:S01]  /*1040*/  IMAD.X R15, RZ, RZ, RZ, P0 ;  /* 0x000000ffff0f7224 */ /* 0x000fe200000e06ff */
[----:B------:R-:W-:Y:S01]  /*1050*/  IADD3 RZ, P0, R11, R12, RZ ;  /* 0x0000000c0bff7210 */ /* 0x000fe20007f1e0ff */
[----:B------:R-:W-:-:S04]  /*1060*/  IMAD.MOV.U32 R14, RZ, RZ, R13 ;  /* 0x000000ffff0e7224 */ /* 0x000fc800078e000d */
[----:B------:R-:W-:-:S08]  /*1070*/  IMAD.WIDE.U32.X R10, R19, R27, R14, P0 ;  /* 0x0000001b130a7225 */ /* 0x000fd000000e040e */
.L_x_13:
[----:B------:R-:W1:Y:S01]  /*1080*/  LDC.64 R32, c[0x0][0x640] ;  /* 0x00019000ff207b82 */ /* 0x000e620000000a00 */
[-CC-:B------:R-:W-:Y:S02]  /*1090*/  SHF.R.U64 R30, R10, R18.reuse, R11.reuse ;  /* 0x000000120a1e7219 */ /* 0x180fe4000000120b */
[----:B------:R-:W-:Y:S02]  /*10a0*/  SHF.R.U32.HI R3, RZ, R18, R11 ;  /* 0x00000012ff037219 */ /* 0x000fe4000001160b */
[----:B0-----:R-:W-:-:S03]  /*10b0*/  IADD3 R13, P0, RZ, -R30, RZ ;  /* 0x8000001eff0d7210 */ /* 0x001fc60007f1e0ff */
[----:B------:R-:W0:Y:S02]  /*10c0*/  LDC R14, c[0x0][0x618] ;  /* 0x00018600ff0e7b82 */ /* 0x000e240000000800 */
[----:B------:R-:W-:Y:S02]  /*10d0*/  IMAD.X R3, RZ, RZ, ~R3, P0 ;  /* 0x000000ffff037224 */ /* 0x000fe400000e0e03 */
[----:B------:R-:W-:-:S04]  /*10e0*/  IMAD.WIDE.U32 R10, R13, R28, R16 ;  /* 0x0000001c0d0a7225 */ /* 0x000fc800078e0010 */
[----:B------:R-:W2:Y:S01]  /*10f0*/  LDC R15, c[0x0][0x608] ;  /* 0x00018200ff0f7b82 */ /* 0x000ea20000000800 */
[----:B------:R-:W-:Y:S02]  /*1100*/  IMAD R12, R3, R28, RZ ;  /* 0x0000001c030c7224 */ /* 0x000fe400078e02ff */
[----:B------:R-:W-:Y:S02]  /*1110*/  IMAD.MOV.U32 R28, RZ, RZ, 0x1 ;  /* 0x00000001ff1c7424 */ /* 0x000fe400078e00ff */
[----:B------:R-:W-:Y:S02]  /*1120*/  IMAD R3, R13, R29, R12 ;  /* 0x0000001d0d037224 */ /* 0x000fe400078e020c */
[----:B------:R-:W-:Y:S01]  /*1130*/  IMAD.MOV.U32 R12, RZ, RZ, -0x1 ;  /* 0xffffffffff0c7424 */ /* 0x000fe200078e00ff */
[----:B------:R-:W3:Y:S01]  /*1140*/  LDC R31, c[0x0][0x658] ;  /* 0x00019600ff1f7b82 */ /* 0x000ee20000000800 */
[----:B------:R-:W-:Y:S01]  /*1150*/  IMAD.IADD R3, R11, 0x1, R3 ;  /* 0x000000010b037824 */ /* 0x000fe200078e0203 */
[----:B-1----:R-:W-:-:S04]  /*1160*/  ISETP.NE.U32.AND P0, PT, R32, RZ, PT ;  /* 0x000000ff2000720c */ /* 0x002fc80003f05070 */
[----:B------:R-:W-:Y:S02]  /*1170*/  ISETP.NE.AND.EX P0, PT, R33, RZ, PT, P0 ;  /* 0x000000ff2100720c */ /* 0x000fe40003f05300 */
[----:B------:R-:W1:Y:S01]  /*1180*/  LDC R24, c[0x0][0x600] ;  /* 0x00018000ff187b82 */ /* 0x000e620000000800 */
[-CC-:B0-----:R-:W-:Y:S02]  /*1190*/  SHF.R.U64 R27, R10, R14.reuse, R3.reuse ;  /* 0x0000000e0a1b7219 */ /* 0x181fe40000001203 */
[----:B------:R-:W-:-:S05]  /*11a0*/  SHF.R.U32.HI R10, RZ, R14, R3 ;  /* 0x0000000eff0a7219 */ /* 0x000fca0000011603 */
[----:B------:R-:W0:Y:S01]  /*11b0*/  LDC R22, c[0x0][0x648] ;  /* 0x00019200ff167b82 */ /* 0x000e220000000800 */
[-CC-:B--2---:R-:W-:Y:S02]  /*11c0*/  SHF.R.U64 R35, R27, R15.reuse, R10.reuse ;  /* 0x0000000f1b237219 */ /* 0x184fe4000000120a */
[----:B------:R-:W-:-:S05]  /*11d0*/  SHF.R.U32.HI R10, RZ, R15, R10 ;  /* 0x0000000fff0a7219 */ /* 0x000fca000001160a */
[----:B------:R-:W2:Y:S01]  /*11e0*/  LDC R26, c[0x0][0x638] ;  /* 0x00018e00ff1a7b82 */ /* 0x000ea20000000800 */
[-CC-:B---3--:R-:W-:Y:S02]  /*11f0*/  SHF.R.U64 R34, R35, R31.reuse, R10.reuse ;  /* 0x0000001f23227219 */ /* 0x188fe4000000120a */
[-C--:B------:R-:W-:Y:S02]  /*1200*/  SHF.L.U32 R3, R12, R31.reuse, RZ ;  /* 0x0000001f0c037219 */ /* 0x080fe400000006ff */
[----:B------:R-:W-:Y:S01]  /*1210*/  SHF.R.U32.HI R11, RZ, R31, R10 ;  /* 0x0000001fff0b7219 */ /* 0x000fe2000001160a */
[----:B------:R-:W-:Y:S01]  /*1220*/  IMAD.MOV.U32 R10, RZ, RZ, R34 ;  /* 0x000000ffff0a7224 */ /* 0x000fe200078e0022 */
[----:B------:R-:W-:Y:S01]  /*1230*/  LOP3.LUT R18, RZ, R3, RZ, 0x33, !PT ;  /* 0x00000003ff127212 */ /* 0x000fe200078e33ff */
[----:B------:R-:W3:Y:S01]  /*1240*/  LDC R29, c[0x0][0x610] ;  /* 0x00018400ff1d7b82 */ /* 0x000ee20000000800 */
[----:B------:R-:W-:Y:S05]  /*1250*/  @!P0 BRA `(.L_x_14) ;  /* 0x0000000000288947 */ /* 0x000fea0003800000 */
[----:B------:R-:W4:Y:S02]  /*1260*/  LDC R3, c[0x0][0x64c] ;  /* 0x00019300ff037b82 */ /* 0x000f240000000800 */
[----:B----4-:R-:W-:-:S05]  /*1270*/  IADD3 R3, P0, R34, R3, RZ ;  /* 0x0000000322037210 */ /* 0x010fca0007f1e0ff */
[----:B------:R-:W-:-:S04]  /*1280*/  IMAD.X R19, RZ, RZ, R11, P0 ;  /* 0x000000ffff137224 */ /* 0x000fc800000e060b */
[----:B------:R-:W-:-:S04]  /*1290*/  IMAD.WIDE.U32 R10, R19, R32, RZ ;  /* 0x00000020130a7225 */ /* 0x000fc800078e00ff */
[----:B------:R-:W-:-:S04]  /*12a0*/  IMAD.WIDE.U32 R12, P0, R3, R33, R10 ;  /* 0x00000021030c7225 */ /* 0x000fc8000780000a */
[----:B------:R-:W-:-:S04]  /*12b0*/  IMAD.WIDE.U32 R10, R3, R32, RZ ;  /* 0x00000020030a7225 */ /* 0x000fc800078e00ff */
[----:B------:R-:W-:Y:S01]  /*12c0*/  IMAD.X R15, RZ, RZ, RZ, P0 ;  /* 0x000000ffff0f7224 */ /* 0x000fe200000e06ff */
[----:B------:R-:W-:Y:S01]  /*12d0*/  IADD3 RZ, P0, R11, R12, RZ ;  /* 0x0000000c0bff7210 */ /* 0x000fe20007f1e0ff */
[----:B------:R-:W-:-:S04]  /*12e0*/  IMAD.MOV.U32 R14, RZ, RZ, R13 ;  /* 0x000000ffff0e7224 */ /* 0x000fc800078e000d */
[----:B------:R-:W-:-:S08]  /*12f0*/  IMAD.WIDE.U32.X R10, R19, R33, R14, P0 ;  /* 0x00000021130a7225 */ /* 0x000fd000000e040e */
.L_x_14:
[----:B0-----:R-:W-:Y:S01]  /*1300*/  SHF.R.U64 R7, R10, R22, R11 ;  /* 0x000000160a077219 */ /* 0x001fe2000000120b */
[----:B-1----:R-:W-:Y:S01]  /*1310*/  VIADD R10, R24, 0xffffffff ;  /* 0xffffffff180a7836 */ /* 0x002fe20000000000 */
[----:B------:R-:W-:Y:S01]  /*1320*/  SHF.L.U32 R3, R28, R31, RZ ;  /* 0x0000001f1c037219 */ /* 0x000fe200000006ff */
[----:B------:R-:W-:Y:S01]  /*1330*/  @P1 IMAD R21, R25, R20, R6 ;  /* 0x0000001419151224 */ /* 0x000fe200078e0206 */
[----:B------:R-:W-:Y:S01]  /*1340*/  LOP3.LUT R18, R35, R18, RZ, 0xc0, !PT ;  /* 0x0000001223127212 */ /* 0x000fe200078ec0ff */
[----:B------:R-:W-:Y:S02]  /*1350*/  IMAD.MOV R11, RZ, RZ, -R7 ;  /* 0x000000ffff0b7224 */ /* 0x000fe400078e0a07 */
[----:B------:R-:W-:Y:S02]  /*1360*/  IMAD.MOV.U32 R6, RZ, RZ, 0x1 ;  /* 0x00000001ff067424 */ /* 0x000fe400078e00ff */
[----:B------:R-:W-:Y:S01]  /*1370*/  IMAD R18, R3, R7, R18 ;  /* 0x0000000703127224 */ /* 0x000fe200078e0212 */
[----:B------:R-:W-:Y:S01]  /*1380*/  LOP3.LUT R7, R27, R10, RZ, 0xc0, !PT ;  /* 0x0000000a1b077212 */ /* 0x000fe200078ec0ff */
[----:B--2---:R-:W-:-:S02]  /*1390*/  IMAD R3, R11, R26, R34 ;  /* 0x0000001a0b037224 */ /* 0x004fc400078e0222 */
[----:B---3--:R-:W-:Y:S02]  /*13a0*/  IMAD R22, R18, R29, R21 ;  /* 0x0000001d12167224 */ /* 0x008fe400078e0215 */
[----:B------:R-:W-:Y:S01]  /*13b0*/  IMAD R7, R3, R24, R7 ;  /* 0x0000001803077224 */ /* 0x000fe200078e0207 */
[----:B------:R-:W-:Y:S01]  /*13c0*/  PRMT R3, R6, 0x7610, R3 ;  /* 0x0000761006037816 */ /* 0x000fe20000000003 */
[----:B------:R-:W-:-:S03]  /*13d0*/  IMAD.MOV.U32 R19, RZ, RZ, R30 ;  /* 0x000000ffff137224 */ /* 0x000fc600078e001e */
[----:B------:R-:W-:Y:S02]  /*13e0*/  SEL R18, R7, R22, !P1 ;  /* 0x0000001607127207 */ /* 0x000fe40004800000 */
[----:B------:R-:W-:-:S07]  /*13f0*/  SEL R22, R22, R7, !P1 ;  /* 0x0000000716167207 */ /* 0x000fce0004800000 */
.L_x_12:
[----:B------:R-:W-:Y:S05]  /*1400*/  @!P2 BRA `(.L_x_15) ;  /* 0x00000000000ca947 */ /* 0x000fea0003800000 */
[----:B------:R-:W-:Y:S01]  /*1410*/  UCGABAR_WAIT ;  /* 0x0000000000007dc7 */ /* 0x000fe20008000000 */
[----:B------:R-:W-:Y:S01]  /*1420*/  CCTL.IVALL ;  /* 0x00000000ff00798f */ /* 0x000fe20002000000 */
[----:B------:R-:W-:Y:S05]  /*1430*/  BRA `(.L_x_16) ;  /* 0x0000000000047947 */ /* 0x000fea0003800000 */
.L_x_15:
[----:B------:R-:W-:Y:S06]  /*1440*/  BAR.SYNC.DEFER_BLOCKING 0x0 ;  /* 0x0000000000007b1d */ /* 0x000fec0000010000 */
.L_x_16:
[----:B------:R-:W-:Y:S05]  /*1450*/  @!P4 BRA `(.L_x_17) ;  /* 0x0000003800f8c947 */ /* 0x000fea0003800000 */
[----:B------:R-:W-:-:S13]  /*1460*/  ISETP.GT.U32.AND P0, PT, R36, 0x1, PT ;  /* 0x000000012400780c */ /* 0x000fda0003f04070 */
[----:B------:R-:W-:Y:S05]  /*1470*/  @P0 EXIT ;  /* 0x000000000000094d */ /* 0x000fea0003800000 */
.L_x_18:
[----:B------:R-:W-:-:S08]  /*1480*/  NOP ;  /* 0x0000000000007918 */ /* 0x000fd00000000000 */
[----:B------:R-:W1:Y:S02]  /*1490*/  USETMAXREG.TRY_ALLOC.CTAPOOL UP0, 0xe8 ;  /* 0x000000e8000079c8 */ /* 0x000e640008000600 */
[----:B-1----:R-:W-:-:S13]  /*14a0*/  PLOP3.LUT P0, PT, PT, PT, UP0, 0x80, 0x0 ;  /* 0x000000000000781c */ /* 0x002fda0003f0f008 */
[----:B------:R-:W-:Y:S05]  /*14b0*/  @!P0 BRA `(.L_x_18) ;  /* 0xfffffffc00f08947 */ /* 0x000fea000383ffff */
[----:B------:R-:W-:-:S13]  /*14c0*/  LOP3.LUT P0, RZ, R3, 0xff, RZ, 0xc0, !PT ;  /* 0x000000ff03ff7812 */ /* 0x000fda000780c0ff */
[----:B------:R-:W-:Y:S05]  /*14d0*/  @!P0 EXIT ;  /* 0x000000000000894d */ /* 0x000fea0003800000 */
[----:B------:R-:W2:Y:S01]  /*14e0*/  LDL.64 R6, [R1] ;  /* 0x0000000001067983 */ /* 0x000ea20000100a00 */
[CC--:B------:R-:W-:Y:S01]  /*14f0*/  LEA.HI R3, R8.reuse, R5.reuse, RZ, 0x2 ;  /* 0x0000000508037211 */ /* 0x0c0fe200078f10ff */
[----:B------:R-:W1:Y:S01]  /*1500*/  S2UR UR4, SR_CgaCtaId ;  /* 0x00000000000479c3 */ /* 0x000e620000008800 */
[----:B------:R-:W-:Y:S01]  /*1510*/  LEA.HI R8, R8, R5, RZ, 0x5 ;  /* 0x0000000508087211 */ /* 0x000fe200078f28ff */
[----:B------:R-:W-:Y:S01]  /*1520*/  UMOV UR41, 0x400 ;  /* 0x0000040000297882 */ /* 0x000fe20000000000 */
[----:B------:R-:W-:Y:S01]  /*1530*/  LOP3.LUT R4, R3, 0xfffffffc, RZ, 0xc0, !PT ;  /* 0xfffffffc03047812 */ /* 0x000fe200078ec0ff */
[----:B------:R-:W-:Y:S01]  /*1540*/  UISETP.LT.AND UP0, UPT, UR40, 0x1, UPT ;  /* 0x000000012800788c */ /* 0x000fe2000bf01270 */
[--C-:B------:R-:W-:Y:S01]  /*1550*/  SHF.R.S32.HI R60, RZ, 0x2, R3.reuse ;  /* 0x00000002ff3c7819 */ /* 0x100fe20000011403 */
[----:B------:R-:W-:Y:S01]  /*1560*/  UIADD3 UR5, UR43, -0x1, URZ ;  /* 0xffffffff2b057890 */ /* 0x000fe2000fffe03f */
[----:B------:R-:W-:Y:S01]  /*1570*/  SHF.R.S32.HI R3, RZ, 0x1f, R3 ;  /* 0x0000001fff037819 */ /* 0x000fe20000011403 */
[----:B------:R-:W3:Y:S01]  /*1580*/  LDC R66, c[0x0][0x658] ;  /* 0x00019600ff427b82 */ /* 0x000ee20000000800 */
[----:B------:R-:W-:Y:S01]  /*1590*/  USEL UR42, UR40, 0x1, UP0 ;  /* 0x00000001282a7887 */ /* 0x000fe20008000000 */
[----:B------:R-:W-:Y:S01]  /*15a0*/  IMAD.IADD R4, R5, 0x1, -R4 ;  /* 0x0000000105047824 */ /* 0x000fe200078e0a04 */
[----:B------:R-:W-:Y:S01]  /*15b0*/  LEA.HI R3, R3, R60, RZ, 0x3 ;  /* 0x0000003c03037211 */ /* 0x000fe200078f18ff */
[----:B------:R-:W-:Y:S01]  /*15c0*/  UISETP.NE.AND UP0, UPT, UR5, URZ, UPT ;  /* 0x0000003f0500728c */ /* 0x000fe2000bf05270 */
[----:B------:R-:W-:Y:S01]  /*15d0*/  IMAD.MOV.U32 R5, RZ, RZ, 0x1 ;  /* 0x00000001ff057424 */ /* 0x000fe200078e00ff */
[----:B------:R-:W-:Y:S01]  /*15e0*/  ULDC UR8, c[0x0][0x284] ;  /* 0x0000a10000087ab9 */ /* 0x000fe20000000800 */
[----:B------:R-:W-:Y:S01]  /*15f0*/  LOP3.LUT R3, R3, 0xfffffff8, RZ, 0xc0, !PT ;  /* 0xfffffff803037812 */ /* 0x000fe200078ec0ff */
[----:B------:R-:W4:Y:S01]  /*1600*/  LDC.64 R64, c[0x0][0x5c8] ;  /* 0x00017200ff407b82 */ /* 0x000f220000000a00 */
[----:B------:R-:W-:Y:S01]  /*1610*/  USEL UR7, URZ, 0x1, UP0 ;  /* 0x000000013f077887 */ /* 0x000fe20008000000 */
[----:B------:R-:W-:Y:S01]  /*1620*/  IMAD.SHL.U32 R62, R4, 0x2, RZ ;  /* 0x00000002043e7824 */ /* 0x000fe200078e00ff */
[----:B------:R-:W-:Y:S01]  /*1630*/  LOP3.LUT R74, R23, 0x1, RZ, 0xfc, !PT ;  /* 0x00000001174a7812 */ /* 0x000fe200078efcff */
[----:B------:R-:W-:Y:S01]  /*1640*/  IMAD.IADD R60, R60, 0x1, -R3 ;  /* 0x000000013c3c7824 */ /* 0x000fe200078e0a03 */
[----:B------:R-:W-:Y:S01]  /*1650*/  SHF.R.S32.HI R3, RZ, 0x5, R8 ;  /* 0x00000005ff037819 */ /* 0x000fe20000011408 */
[----:B------:R-:W-:Y:S01]  /*1660*/  USHF.L.U32 UR47, UR40, 0x1, URZ ;  /* 0x00000001282f7899 */ /* 0x000fe2000800063f */
[----:B------:R-:W-:Y:S01]  /*1670*/  IMAD.U32 R75, RZ, RZ, UR7 ;  /* 0x00000007ff4b7e24 */ /* 0x000fe2000f8e00ff */
[----:B------:R-:W0:Y:S01]  /*1680*/  LDC R67, c[0x0][0x288] ;  /* 0x0000a200ff437b82 */ /* 0x000e220000000800 */
[--C-:B------:R-:W-:Y:S01]  /*1690*/  SHF.R.S32.HI R61, RZ, 0x1f, R60.reuse ;  /* 0x0000001fff3d7819 */ /* 0x100fe2000001143c */
[----:B-1----:R-:W-:Y:S01]  /*16a0*/  ULEA UR41, UR4, UR41, 0x18 ;  /* 0x0000002904297291 */ /* 0x002fe2000f8ec03f */
[C---:B------:R-:W-:Y:S01]  /*16b0*/  IMAD R71, R3.reuse, -0x10, -R60 ;  /* 0xfffffff003477824 */ /* 0x040fe200078e0a3c */
[----:B------:R-:W-:Y:S01]  /*16c0*/  USHF.L.U32 UR4, UR5, 0x3, URZ ;  /* 0x0000000305047899 */ /* 0x000fe2000800063f */
[----:B------:R-:W-:Y:S01]  /*16d0*/  SHF.R.S32.HI R63, RZ, 0x1f, R62 ;  /* 0x0000001fff3f7819 */ /* 0x000fe2000001143e */
[----:B------:R-:W-:Y:S01]  /*16e0*/  IMAD.WIDE R60, R3, 0x10, R60 ;  /* 0x00000010033c7825 */ /* 0x000fe200078e023c */
[----:B------:R-:W-:Y:S01]  /*16f0*/  UIADD3 UR5, UR41, 0x180, URZ ;  /* 0x0000018029057890 */ /* 0x000fe2000fffe03f */
[----:B------:R-:W1:Y:S01]  /*1700*/  LDC R69, c[0x0][0x600] ;  /* 0x00018000ff457b82 */ /* 0x000e620000000800 */
[----:B------:R-:W-:Y:S01]  /*1710*/  UIADD3 UR6, UR41, 0x1c180, URZ ;  /* 0x0001c18029067890 */ /* 0x000fe2000fffe03f */
[----:B------:R-:W-:Y:S01]  /*1720*/  IMAD.MOV.U32 R3, RZ, RZ, -0x1 ;  /* 0xffffffffff037424 */ /* 0x000fe200078e00ff */
[----:B------:R-:W-:Y:S01]  /*1730*/  USHF.R.U32.HI UR5, URZ, 0x4, UR5 ;  /* 0x000000043f057899 */ /* 0x000fe20008011605 */
[----:B------:R-:W-:Y:S01]  /*1740*/  VIADD R71, R71, UR8 ;  /* 0x0000000847477c36 */ /* 0x000fe20008000000 */
[----:B------:R-:W-:-:S02]  /*1750*/  USHF.R.U32.HI UR6, URZ, 0x4, UR6 ;  /* 0x000000043f067899 */ /* 0x000fc40008011606 */
[-C--:B---3--:R-:W-:Y:S01]  /*1760*/  SHF.L.U32 R3, R3, R66.reuse, RZ ;  /* 0x0000004203037219 */ /* 0x088fe200000006ff */
[----:B------:R-:W-:Y:S01]  /*1770*/  UIADD3 UR48, UR41, 0x80, URZ ;  /* 0x0000008029307890 */ /* 0x000fe2000fffe03f */
[C---:B----4-:R-:W-:Y:S01]  /*1780*/  SHF.L.U64.HI R65, R64.reuse, 0x3, R65 ;  /* 0x0000000340417819 */ /* 0x050fe20000010241 */
[----:B------:R-:W-:Y:S01]  /*1790*/  ULOP3.LUT UR4, UR4, 0x8, URZ, 0xc0, !UPT ;  /* 0x0000000804047892 */ /* 0x000fe2000f8ec03f */
[----:B------:R-:W-:Y:S01]  /*17a0*/  SHF.L.U32 R66, R5, R66, RZ ;  /* 0x0000004205427219 */ /* 0x000fe200000006ff */
[----:B------:R-:W-:Y:S01]  /*17b0*/  ULOP3.LUT UR5, UR5, 0x3fff, URZ, 0xc0, !UPT ;  /* 0x00003fff05057892 */ /* 0x000fe2000f8ec03f */
[----:B------:R-:W-:Y:S01]  /*17c0*/  IMAD.SHL.U32 R64, R64, 0x8, RZ ;  /* 0x0000000840407824 */ /* 0x000fe200078e00ff */
[----:B------:R-:W-:Y:S01]  /*17d0*/  ULOP3.LUT UR6, UR6, 0x3fff, URZ, 0xc0, !UPT ;  /* 0x00003fff06067892 */ /* 0x000fe2000f8ec03f */
[----:B------:R-:W-:Y:S01]  /*17e0*/  LOP3.LUT R70, RZ, R3, RZ, 0x33, !PT ;  /* 0x00000003ff467212 */ /* 0x000fe200078e33ff */
[----:B0-----:R-:W-:Y:S01]  /*17f0*/  IMAD R67, R4, -0x2, R67 ;  /* 0xfffffffe04437824 */ /* 0x001fe200078e0243 */
[----:B------:R-:W-:-:S02]  /*1800*/  UIADD3 UR42, -UR42, UR40, URZ ;  /* 0x000000282a2a7290 */ /* 0x000fc4000fffe13f */
[----:B------:R-:W-:Y:S02]  /*1810*/  ULEA UR43, UR43, UR48, 0x3 ;  /* 0x000000302b2b7291 */ /* 0x000fe4000f8e183f */
[----:B------:R-:W-:Y:S02]  /*1820*/  ULOP3.LUT UR49, UR4, 0x8, URZ, 0x3c, !UPT ;  /* 0x0000000804317892 */ /* 0x000fe4000f8e3c3f */
[----:B------:R-:W-:Y:S01]  /*1830*/  ULOP3.LUT UR44, UR4, 0x18, URZ, 0x3c, !UPT ;  /* 0x00000018042c7892 */ /* 0x000fe2000f8e3c3f */
[----:B-1----:R-:W-:Y:S01]  /*1840*/  VIADD R69, R69, 0xffffffff ;  /* 0xffffffff45457836 */ /* 0x002fe20000000000 */
[----:B------:R-:W-:Y:S02]  /*1850*/  ULOP3.LUT UR45, UR5, 0x10000, URZ, 0xfc, !UPT ;  /* 0x00010000052d7892 */ /* 0x000fe4000f8efc3f */
[----:B------:R-:W-:Y:S01]  /*1860*/  ULOP3.LUT UR46, UR6, 0x10000, URZ, 0xfc, !UPT ;  /* 0x00010000062e7892 */ /* 0x000fe2000f8efc3f */
[----:B--2---:R-:W-:-:S11]  /*1870*/  SHF.L.U64.HI R68, R6, 0x1, R0 ;  /* 0x0000000106447819 */ /* 0x004fd60000010200 */
.L_x_104:
[----:B------:R-:W-:-:S04]  /*1880*/  SHF.L.U32 R0, R75, 0x1f, RZ ;  /* 0x0000001f4b007819 */ /* 0x000fc800000006ff */
[----:B------:R-:W0:Y:S02]  /*1890*/  SYNCS.PHASECHK.TRANS64.TRYWAIT P0, [UR43+-0x8], R0 ;  /* 0xfffff800ff0075a7 */ /* 0x000e24000800016b */
[----:B01-345:R-:W-:Y:S05]  /*18a0*/  @!P0 BRA `(.L_x_19) ;  /* 0x0000004800908947 */ /* 0x03bfea0003800000 */
.L_x_129:
[----:B------:R-:W-:Y:S02]  /*18b0*/  ULDC UR4, c[0x0][0x28c] ;  /* 0x0000a30000047ab9 */ /* 0x000fe40000000800 */
[----:B------:R-:W-:-:S13]  /*18c0*/  ISETP.LT.AND P0, PT, RZ, UR4, PT ;  /* 0x00000004ff007c0c */ /* 0x000fda000bf01270 */
[----:B------:R-:W-:Y:S05]  /*18d0*/  @P0 BRA `(.L_x_20) ;  /* 0x0000000000400947 */ /* 0x000fea0003800000 */
[----:B0-----:R-:W-:Y:S01]  /*18e0*/  MOV R0, 0x0 ;  /* 0x0000000000007802 */ /* 0x001fe20000000f00 */
[----:B------:R-:W-:Y:S01]  /*18f0*/  ULDC.64 UR4, c[0x4][0x68] ;  /* 0x01001a0000047ab9 */ /* 0x000fe20000000a00 */
[----:B------:R-:W-:Y:S01]  /*1900*/  ULDC.64 UR6, c[0x4][0x8] ;  /* 0x0100020000067ab9 */ /* 0x000fe20000000a00 */
[----:B------:R-:W-:Y:S01]  /*1910*/  IMAD.U32 R4, RZ, RZ, UR4 ;  /* 0x00000004ff047e24 */ /* 0x000fe2000f8e00ff */
[----:B------:R0:W1:Y:S01]  /*1920*/  LDC.64 R14, c[0x4][R0] ;  /* 0x01000000000e7b82 */ /* 0x0000620000000a00 */
[----:B------:R-:W-:Y:S01]  /*1930*/  IMAD.U32 R5, RZ, RZ, UR5 ;  /* 0x00000005ff057e24 */ /* 0x000fe2000f8e00ff */
[----:B------:R-:W-:Y:S01]  /*1940*/  ULDC.64 UR4, c[0x4][0x70] ;  /* 0x01001c0000047ab9 */ /* 0x000fe20000000a00 */
[----:B------:R-:W-:Y:S02]  /*1950*/  IMAD.U32 R10, RZ, RZ, UR6 ;  /* 0x00000006ff0a7e24 */ /* 0x000fe4000f8e00ff */
[----:B------:R-:W-:Y:S02]  /*1960*/  IMAD.U32 R6, RZ, RZ, UR4 ;  /* 0x00000004ff067e24 */ /* 0x000fe4000f8e00ff */
[----:B------:R-:W-:-:S02]  /*1970*/  IMAD.U32 R7, RZ, RZ, UR5 ;  /* 0x00000005ff077e24 */ /* 0x000fc4000f8e00ff */
[----:B------:R-:W-:Y:S02]  /*1980*/  IMAD.U32 R11, RZ, RZ, UR7 ;  /* 0x00000007ff0b7e24 */ /* 0x000fe4000f8e00ff */
[----:B------:R-:W-:Y:S02]  /*1990*/  IMAD.MOV.U32 R8, RZ, RZ, 0x1e1 ;  /* 0x000001e1ff087424 */ /* 0x000fe400078e00ff */
[----:B------:R-:W-:Y:S02]  /*19a0*/  IMAD.MOV.U32 R12, RZ, RZ, 0x1 ;  /* 0x00000001ff0c7424 */ /* 0x000fe400078e00ff */
[----:B0-----:R-:W-:-:S07]  /*19b0*/  IMAD.MOV.U32 R13, RZ, RZ, RZ ;  /* 0x000000ffff0d7224 */ /* 0x001fce00078e00ff */
[----:B------:R-:W-:-:S07]  /*19c0*/  LEPC R20, `(.L_x_20) ;  /* 0x000000001014794e */ /* 0x000fce0000000000 */
[----:B-1---5:R-:W-:Y:S05]  /*19d0*/  CALL.ABS.NOINC R14 ;  /* 0x000000000e007343 */ /* 0x022fea0003c00000 */
.L_x_20:
[----:B------:R-:W-:-:S13]  /*19e0*/  ISETP.NE.AND P0, PT, R74, 0x3, PT ;  /* 0x000000034a00780c */ /* 0x000fda0003f05270 */
[----:B------:R-:W-:Y:S05]  /*19f0*/  @!P0 BRA `(.L_x_21) ;  /* 0x0000000000048947 */ /* 0x000fea0003800000 */
[----:B------:R-:W-:Y:S01]  /*1a00*/  BPT.TRAP 0x1 ;  /* 0x000000040000795c */ /* 0x000fe20000300000 */
.L_x_21:
[----:B0-----:R-:W-:Y:S02]  /*1a10*/  IMAD.U32 R3, RZ, RZ, UR38 ;  /* 0x00000026ff037e24 */ /* 0x001fe4000f8e00ff */
[----:B------:R-:W-:-:S03]  /*1a20*/  IMAD.U32 R0, RZ, RZ, UR39 ;  /* 0x00000027ff007e24 */ /* 0x000fc6000f8e00ff */
[----:B------:R-:W-:Y:S02]  /*1a30*/  LEA R3, R3, UR41, 0x3 ;  /* 0x0000002903037c11 */ /* 0x000fe4000f8e18ff */
[----:B------:R-:W-:-:S04]  /*1a40*/  SHF.L.U32 R0, R0, 0x1f, RZ ;  /* 0x0000001f00007819 */ /* 0x000fc800000006ff */
[----:B------:R0:W1:Y:S01]  /*1a50*/  SYNCS.PHASECHK.TRANS64.TRYWAIT P1, [R3+URZ], R0 ;  /* 0x00000000030075a7 */ /* 0x000062000802017f */
[----:B------:R-:W-:Y:S05]  /*1a60*/  @!P0 BRA `(.L_x_22) ;  /* 0x0000000000048947 */ /* 0x000fea0003800000 */
[----:B------:R-:W-:Y:S01]  /*1a70*/  BPT.TRAP 0x1 ;  /* 0x000000040000795c */ /* 0x000fe20000300000 */
.L_x_22:
[----:B-1----:R-:W-:Y:S05]  /*1a80*/  @P1 BRA `(.L_x_23) ;  /* 0x0000000000081947 */ /* 0x002fea0003800000 */
[----:B------:R-:W1:Y:S02]  /*1a90*/  SYNCS.PHASECHK.TRANS64.TRYWAIT P1, [R3+URZ], R0 ;  /* 0x00000000030075a7 */ /* 0x000e64000802017f */
[----:B-1----:R-:W-:Y:S05]  /*1aa0*/  @!P1 BRA `(.L_x_24) ;  /* 0x0000004800289947 */ /* 0x002fea0003800000 */
.L_x_23:
[----:B------:R-:W-:Y:S05]  /*1ab0*/  WARPSYNC.ALL ;  /* 0x0000000000007948 */ /* 0x000fea0003800000 */
[----:B------:R-:W-:Y:S01]  /*1ac0*/  ULEA UR8, UR38, UR45, 0xa ;  /* 0x0000002d26087291 */ /* 0x000fe2000f8e503f */
[----:B------:R-:W-:Y:S01]  /*1ad0*/  WARPGROUP.ARRIVE ;  /* 0x00000000000079c5 */ /* 0x000fe20000000000 */
[----:B------:R-:W-:Y:S01]  /*1ae0*/  ULEA UR9, UR38, UR46, 0xa ;  /* 0x0000002e26097291 */ /* 0x000fe2000f8e503f */
[----:B01----:R-:W-:Y:S01]  /*1af0*/  IMAD.U32 R0, RZ, RZ, UR42 ;  /* 0x0000002aff007e24 */ /* 0x003fe2000f8e00ff */
[----:B------:R-:W-:Y:S01]  /*1b00*/  UMOV UR5, 0x40000040 ;  /* 0x4000004000057882 */ /* 0x000fe20000000000 */
[----:B------:R-:W-:-:S02]  /*1b10*/  UMOV UR7, 0x40000040 ;  /* 0x4000004000077882 */ /* 0x000fc40000000000 */
[----:B------:R-:W-:Y:S01]  /*1b20*/  UMOV UR4, UR8 ;  /* 0x0000000800047c82 */ /* 0x000fe20008000000 */
[----:B------:R-:W-:Y:S01]  /*1b30*/  ISETP.GE.AND P1, PT, R0, 0x1, PT ;  /* 0x000000010000780c */ /* 0x000fe20003f26270 */
[----:B------:R-:W-:Y:S02]  /*1b40*/  UMOV UR6, UR9 ;  /* 0x0000000900067c82 */ /* 0x000fe40008000000 */
[----:B------:R-:W-:Y:S01]  /*1b50*/  HGMMA.64x64x16.F32.BF16 R24, gdesc[UR4], RZ, !UPT, gsb0 ;  /* 0x00e00000041879f0 */ /* 0x000fe2000c0018ff */
[----:B------:R-:W-:Y:S02]  /*1b60*/  UIADD3 UR4, UR8, 0x2, URZ ;  /* 0x0000000208047890 */ /* 0x000fe4000fffe03f */
[----:B------:R-:W-:Y:S01]  /*1b70*/  UIADD3 UR6, UR9, 0x2, URZ ;  /* 0x0000000209067890 */ /* 0x000fe2000fffe03f */
[----:B------:R-:W-:Y:S01]  /*1b80*/  UMOV UR5, 0x40000040 ;  /* 0x4000004000057882 */ /* 0x000fe20000000000 */
[----:B------:R-:W-:Y:S01]  /*1b90*/  UMOV UR7, 0x40000040 ;  /* 0x4000004000077882 */ /* 0x000fe20000000000 */
[----:B------:R-:W-:-:S02]  /*1ba0*/  WARPGROUP.DEPBAR.LE gsb0, 0x0 ;  /* 0x00008000000079c5 */ /* 0x000fc40000010000 */
[----:B------:R-:W-:-:S06]  /*1bb0*/  WARPGROUP.ARRIVE ;  /* 0x00000000000079c5 */ /* 0x000fcc0000000000 */
[----:B------:R-:W-:Y:S01]  /*1bc0*/  HGMMA.64x64x16.F32.BF16 R24, gdesc[UR4], R24, gsb0 ;  /* 0x00e00000041879f0 */ /* 0x000fe20008001818 */
[----:B------:R-:W-:Y:S02]  /*1bd0*/  UIADD3 UR4, UR8, 0x4, URZ ;  /* 0x0000000408047890 */ /* 0x000fe4000fffe03f */
[----:B------:R-:W-:Y:S01]  /*1be0*/  UIADD3 UR6, UR9, 0x4, URZ ;  /* 0x0000000409067890 */ /* 0x000fe2000fffe03f */
[----:B------:R-:W-:Y:S01]  /*1bf0*/  UMOV UR5, 0x40000040 ;  /* 0x4000004000057882 */ /* 0x000fe20000000000 */
[----:B------:R-:W-:Y:S01]  /*1c00*/  UMOV UR7, 0x40000040 ;  /* 0x4000004000077882 */ /* 0x000fe20000000000 */
[----:B------:R-:W-:Y:S02]  /*1c10*/  WARPGROUP.DEPBAR.LE gsb0, 0x0 ;  /* 0x00008000000079c5 */ /* 0x000fe40000010000 */
        /* <DEDUP_REMOVED lines=36> */
[----:B------:R-:W-:Y:S03]  /*1e60*/  HGMMA.64x64x16.F32.BF16 R24, gdesc[UR4], R24, gsb0 ;  /* 0x00e00000041879f0 */ /* 0x000fe60008001818 */
[----:B------:R-:W-:Y:S02]  /*1e70*/  WARPGROUP.DEPBAR.LE gsb0, 0x0 ;  /* 0x00008000000079c5 */ /* 0x000fe40000010000 */
[----:B------:R-:W-:Y:S05]  /*1e80*/  @!P1 BRA `(.L_x_25) ;  /* 0x0000000400849947 */ /* 0x000fea0003800000 */
[----:B------:R-:W-:Y:S01]  /*1e90*/  UIADD3 UR8, UR38, 0x1, URZ ;  /* 0x0000000126087890 */ /* 0x000fe2000fffe03f */
[----:B------:R-:W-:Y:S02]  /*1ea0*/  IMAD.U32 R0, RZ, RZ, UR42 ;  /* 0x0000002aff007e24 */ /* 0x000fe4000f8e00ff */
[----:B------:R-:W-:Y:S01]  /*1eb0*/  IMAD.U32 R3, RZ, RZ, UR38 ;  /* 0x00000026ff037e24 */ /* 0x000fe2000f8e00ff */
[----:B------:R-:W-:-:S04]  /*1ec0*/  UISETP.NE.AND UP0, UPT, UR8, 0x7, UPT ;  /* 0x000000070800788c */ /* 0x000fc8000bf05270 */
[----:B------:R-:W-:Y:S02]  /*1ed0*/  USEL UR4, URZ, 0x1, UP0 ;  /* 0x000000013f047887 */ /* 0x000fe40008000000 */
[----:B------:R-:W-:Y:S02]  /*1ee0*/  USEL UR8, UR8, URZ, UP0 ;  /* 0x0000003f08087287 */ /* 0x000fe40008000000 */
[----:B------:R-:W-:-:S06]  /*1ef0*/  ULOP3.LUT UR4, UR39, UR4, URZ, 0x3c, !UPT ;  /* 0x0000000427047292 */ /* 0x000fcc000f8e3c3f */
[----:B------:R-:W-:-:S07]  /*1f00*/  IMAD.U32 R6, RZ, RZ, UR4 ;  /* 0x00000004ff067e24 */ /* 0x000fce000f8e00ff */
.L_x_32:
[----:B------:R-:W-:Y:S05]  /*1f10*/  @!P0 BRA `(.L_x_26) ;  /* 0x0000000000048947 */ /* 0x000fea0003800000 */
[----:B------:R-:W-:Y:S01]  /*1f20*/  BPT.TRAP 0x1 ;  /* 0x000000040000795c */ /* 0x000fe20000300000 */
.L_x_26:
[----:B------:R-:W-:Y:S01]  /*1f30*/  ULEA UR4, UR8, UR41, 0x3 ;  /* 0x0000002908047291 */ /* 0x000fe2000f8e183f */
[----:B------:R-:W-:-:S08]  /*1f40*/  SHF.L.U32 R4, R6, 0x1f, RZ ;  /* 0x0000001f06047819 */ /* 0x000fd000000006ff */
[----:B------:R0:W1:Y:S01]  /*1f50*/  SYNCS.PHASECHK.TRANS64.TRYWAIT P1, [UR4], R4 ;  /* 0x00000004ff0075a7 */ /* 0x0000620008020144 */
[----:B------:R-:W-:Y:S05]  /*1f60*/  @!P0 BRA `(.L_x_27) ;  /* 0x0000000000048947 */ /* 0x000fea0003800000 */
[----:B------:R-:W-:Y:S01]  /*1f70*/  BPT.TRAP 0x1 ;  /* 0x000000040000795c */ /* 0x000fe20000300000 */
.L_x_27:
[----:B-1----:R-:W-:Y:S05]  /*1f80*/  @P1 BRA `(.L_x_28) ;  /* 0x0000000000081947 */ /* 0x002fea0003800000 */
[----:B------:R-:W1:Y:S02]  /*1f90*/  SYNCS.PHASECHK.TRANS64.TRYWAIT P1, [UR4], R4 ;  /* 0x00000004ff0075a7 */ /* 0x000e640008020144 */
[----:B-1----:R-:W-:Y:S05]  /*1fa0*/  @!P1 BRA `(.L_x_29) ;  /* 0x0000004000fc9947 */ /* 0x002fea0003800000 */
.L_x_28:
[----:B------:R-:W-:Y:S01]  /*1fb0*/  ULEA UR9, UR8, UR45, 0xa ;  /* 0x0000002d08097291 */ /* 0x000fe2000f8e503f */
[----:B------:R-:W-:Y:S01]  /*1fc0*/  WARPGROUP.ARRIVE ;  /* 0x00000000000079c5 */ /* 0x000fe20000000000 */
[----:B------:R-:W-:Y:S01]  /*1fd0*/  ULEA UR10, UR8, UR46, 0xa ;  /* 0x0000002e080a7291 */ /* 0x000fe2000f8e503f */
[----:B------:R-:W-:Y:S01]  /*1fe0*/  UMOV UR5, 0x40000040 ;  /* 0x4000004000057882 */ /* 0x000fe20000000000 */
[----:B------:R-:W-:-:S03]  /*1ff0*/  UMOV UR7, 0x40000040 ;  /* 0x4000004000077882 */ /* 0x000fc60000000000 */
[----:B------:R-:W-:Y:S02]  /*2000*/  UMOV UR4, UR9 ;  /* 0x0000000900047c82 */ /* 0x000fe40008000000 */
[----:B------:R-:W-:Y:S02]  /*2010*/  UMOV UR6, UR10 ;  /* 0x0000000a00067c82 */ /* 0x000fe40008000000 */
[----:B------:R-:W-:Y:S01]  /*2020*/  HGMMA.64x64x16.F32.BF16 R24, gdesc[UR4], R24, gsb0 ;  /* 0x00e00000041879f0 */ /* 0x000fe20008001818 */
        /* <DEDUP_REMOVED lines=51> */
[----:B------:R-:W-:Y:S01]  /*2360*/  BPT.TRAP 0x1 ;  /* 0x000000040000795c */ /* 0x000fe20000300000 */
.L_x_30:
[----:B------:R-:W-:-:S13]  /*2370*/  ISETP.NE.AND P1, PT, R57, RZ, PT ;  /* 0x000000ff3900720c */ /* 0x000fda0003f25270 */
[----:B01----:R-:W-:-:S05]  /*2380*/  @P1 LEA R4, R3, UR41, 0x3 ;  /* 0x0000002903041c11 */ /* 0x003fca000f8e18ff */
[----:B------:R-:W-:-:S05]  /*2390*/  @P1 VIADD R5, R4, 0x38 ;  /* 0x0000003804051836 */ /* 0x000fca0000000000 */
[----:B------:R-:W-:-:S04]  /*23a0*/  @P1 PRMT R5, R56, 0x654, R5 ;  /* 0x0000065438051816 */ /* 0x000fc80000000005 */
[----:B------:R0:W-:Y:S01]  /*23b0*/  @P1 SYNCS.ARRIVE.TRANS64.RED.A1T0 RZ, [R5+URZ], RZ ;  /* 0x000000ff05ff19a7 */ /* 0x0001e2000810043f */
[----:B------:R-:W-:-:S13]  /*23c0*/  ISETP.GT.U32.AND P1, PT, R23, 0x1, PT ;  /* 0x000000011700780c */ /* 0x000fda0003f24070 */
[----:B0-----:R-:W-:Y:S05]  /*23d0*/  @P1 BRA `(.L_x_31) ;  /* 0x0000000000041947 */ /* 0x001fea0003800000 */
[----:B------:R-:W-:Y:S01]  /*23e0*/  BPT.TRAP 0x1 ;  /* 0x000000040000795c */ /* 0x000fe20000300000 */
.L_x_31:
[----:B------:R-:W-:Y:S01]  /*23f0*/  UIADD3 UR8, UR8, 0x1, URZ ;  /* 0x0000000108087890 */ /* 0x000fe2000fffe03f */
[C---:B------:R-:W-:Y:S01]  /*2400*/  ISETP.GT.AND P2, PT, R0.reuse, 0x1, PT ;  /* 0x000000010000780c */ /* 0x040fe20003f44270 */
[----:B------:R-:W-:Y:S02]  /*2410*/  VIADD R3, R3, 0x1 ;  /* 0x0000000103037836 */ /* 0x000fe40000000000 */
[----:B------:R-:W-:Y:S01]  /*2420*/  UISETP.NE.AND UP0, UPT, UR8, 0x7, UPT ;  /* 0x000000070800788c */ /* 0x000fe2000bf05270 */
[----:B------:R-:W-:Y:S02]  /*2430*/  VIADD R0, R0, 0xffffffff ;  /* 0xffffffff00007836 */ /* 0x000fe40000000000 */
[C---:B------:R-:W-:Y:S01]  /*2440*/  ISETP.NE.AND P1, PT, R3.reuse, 0x7, PT ;  /* 0x000000070300780c */ /* 0x040fe20003f25270 */
[----:B------:R-:W-:Y:S02]  /*2450*/  USEL UR4, URZ, 0x1, UP0 ;  /* 0x000000013f047887 */ /* 0x000fe40008000000 */
[----:B------:R-:W-:Y:S01]  /*2460*/  USEL UR8, UR8, URZ, UP0 ;  /* 0x0000003f08087287 */ /* 0x000fe20008000000 */
[----:B------:R-:W-:-:S03]  /*2470*/  SEL R3, R3, RZ, P1 ;  /* 0x000000ff03037207 */ /* 0x000fc60000800000 */
[----:B------:R-:W-:Y:S01]  /*2480*/  LOP3.LUT R6, R6, UR4, RZ, 0x3c, !PT ;  /* 0x0000000406067c12 */ /* 0x000fe2000f8e3cff */
[----:B------:R-:W-:Y:S07]  /*2490*/  @P2 BRA `(.L_x_32) ;  /* 0xfffffff8009c2947 */ /* 0x000fee000383ffff */
.L_x_25:
[----:B------:R-:W0:Y:S01]  /*24a0*/  LDC R0, c[0x0][0x28c] ;  /* 0x0000a300ff007b82 */ /* 0x000e220000000800 */
[----:B------:R-:W-:-:S04]  /*24b0*/  IMAD.U32 R3, RZ, RZ, UR49 ;  /* 0x00000031ff037e24 */ /* 0x000fc8000f8e00ff */
[----:B------:R1:W-:Y:S01]  /*24c0*/  SYNCS.ARRIVE.TRANS64.A1T0 RZ, [R3+UR48], RZ ;  /* 0x000000ff03ff79a7 */ /* 0x0003e20008100030 */
[----:B0-----:R-:W-:-:S13]  /*24d0*/  ISETP.GE.AND P1, PT, R0, 0x1, PT ;  /* 0x000000010000780c */ /* 0x001fda0003f26270 */
[----:B-1----:R-:W-:Y:S05]  /*24e0*/  @!P1 BRA `(.L_x_33) ;  /* 0x0000000000509947 */ /* 0x002fea0003800000 */
[----:B------:R-:W-:Y:S05]  /*24f0*/  @!P0 BRA `(.L_x_34) ;  /* 0x0000000000048947 */ /* 0x000fea0003800000 */
[----:B------:R-:W-:Y:S01]  /*2500*/  BPT.TRAP 0x1 ;  /* 0x000000040000795c */ /* 0x000fe20000300000 */
.L_x_34:
[----:B------:R-:W-:Y:S01]  /*2510*/  ISETP.NE.AND P0, PT, R57, RZ, PT ;  /* 0x000000ff3900720c */ /* 0x000fe20003f05270 */
[----:B------:R-:W-:Y:S01]  /*2520*/  BSSY B0, `(.L_x_35) ;  /* 0x000000e000007945 */ /* 0x000fe20003800000 */
[----:B------:R-:W-:-:S11]  /*2530*/  ISETP.GT.U32.AND P1, PT, R23, 0x1, PT ;  /* 0x000000011700780c */ /* 0x000fd60003f24070 */
[----:B------:R-:W-:Y:S05]  /*2540*/  @!P0 BRA `(.L_x_36) ;  /* 0x00000000002c8947 */ /* 0x000fea0003800000 */
[----:B------:R-:W-:-:S04]  /*2550*/  UIADD3 UR6, UR38, UR42, URZ ;  /* 0x0000002a26067290 */ /* 0x000fc8000fffe03f */
[----:B------:R-:W-:-:S04]  /*2560*/  UIMAD.WIDE.U32 UR4, UR6, 0x24924925, URZ ;  /* 0x24924925060478a5 */ /* 0x000fc8000f8e003f */
[----:B------:R-:W-:-:S04]  /*2570*/  UIADD3 UR4, UR6, -UR5, URZ ;  /* 0x8000000506047290 */ /* 0x000fc8000fffe03f */
[----:B------:R-:W-:-:S04]  /*2580*/  ULEA.HI UR4, UR4, UR5, URZ, 0x1f ;  /* 0x0000000504047291 */ /* 0x000fc8000f8ff83f */
[----:B------:R-:W-:-:S04]  /*2590*/  USHF.R.U32.HI UR4, URZ, 0x2, UR4 ;  /* 0x000000023f047899 */ /* 0x000fc80008011604 */
[----:B------:R-:W-:-:S04]  /*25a0*/  UIMAD UR4, UR4, -0x7, UR6 ;  /* 0xfffffff9040478a4 */ /* 0x000fc8000f8e0206 */
[----:B------:R-:W-:-:S04]  /*25b0*/  ULEA UR4, UR4, UR41, 0x3 ;  /* 0x0000002904047291 */ /* 0x000fc8000f8e183f */
[----:B------:R-:W-:-:S06]  /*25c0*/  UIADD3 UR4, UR4, 0x38, URZ ;  /* 0x0000003804047890 */ /* 0x000fcc000fffe03f */
[----:B------:R-:W-:-:S05]  /*25d0*/  IMAD.U32 R3, RZ, RZ, UR4 ;  /* 0x00000004ff037e24 */ /* 0x000fca000f8e00ff */
[----:B------:R-:W-:-:S04]  /*25e0*/  PRMT R0, R56, 0x654, R3 ;  /* 0x0000065438007816 */ /* 0x000fc80000000003 */
[----:B------:R0:W-:Y:S03]  /*25f0*/  SYNCS.ARRIVE.TRANS64.RED.A1T0 RZ, [R0+URZ], RZ ;  /* 0x000000ff00ff79a7 */ /* 0x0001e6000810043f */
.L_x_36:
[----:B------:R-:W-:Y:S05]  /*2600*/  BSYNC B0 ;  /* 0x0000000000007941 */ /* 0x000fea0003800000 */
.L_x_35:
[----:B------:R-:W-:Y:S05]  /*2610*/  @P1 BRA `(.L_x_33) ;  /* 0x0000000000041947 */ /* 0x000fea0003800000 */
[----:B------:R-:W-:Y:S01]  /*2620*/  BPT.TRAP 0x1 ;  /* 0x000000040000795c */ /* 0x000fe20000300000 */
.L_x_33:
[----:B0-----:R-:W-:Y:S01]  /*2630*/  SHF.L.U32 R0, R75, 0x1f, RZ ;  /* 0x0000001f4b007819 */ /* 0x001fe200000006ff */
[----:B------:R-:W-:Y:S01]  /*2640*/  UISETP.GE.U32.AND UP1, UPT, UR47, 0x7, UPT ;  /* 0x000000072f00788c */ /* 0x000fe2000bf26070 */
[----:B------:R-:W-:Y:S01]  /*2650*/  SHF.R.S32.HI R9, RZ, 0x1f, R19 ;  /* 0x0000001fff097819 */ /* 0x000fe20000011413 */
[----:B------:R-:W-:Y:S01]  /*2660*/  UIADD3 UR38, UR38, UR47, URZ ;  /* 0x0000002f26267290 */ /* 0x000fe2000fffe03f */
[----:B------:R-:W0:Y:S03]  /*2670*/  SYNCS.PHASECHK.TRANS64.TRYWAIT P0, [UR43+0x8], R0 ;  /* 0x00000800ff0075a7 */ /* 0x000e26000800016b */
[----:B------:R-:W-:-:S04]  /*2680*/  UISETP.GT.U32.AND UP0, UPT, UR38, 0x6, UPT ;  /* 0x000000062600788c */ /* 0x000fc8000bf04070 */
[----:B------:R-:W-:Y:S02]  /*2690*/  UISETP.LT.U32.AND UP0, UPT, UR47, 0x7, UP0 ;  /* 0x000000072f00788c */ /* 0x000fe40008701070 */
[----:B------:R-:W-:Y:S02]  /*26a0*/  @UP1 UIMAD.WIDE.U32 UR4, UR38, 0x24924925, URZ ;  /* 0x24924925260418a5 */ /* 0x000fe4000f8e003f */
[----:B------:R-:W-:Y:S02]  /*26b0*/  USEL UR6, URZ, 0x1, !UP0 ;  /* 0x000000013f067887 */ /* 0x000fe4000c000000 */
[----:B------:R-:W-:Y:S02]  /*26c0*/  @UP1 UIADD3 UR4, UR38, -UR5, URZ ;  /* 0x8000000526041290 */ /* 0x000fe4000fffe03f */
[----:B------:R-:W-:Y:S02]  /*26d0*/  ULOP3.LUT UR39, UR39, UR6, URZ, 0x3c, !UPT ;  /* 0x0000000627277292 */ /* 0x000fe4000f8e3c3f */
[----:B------:R-:W-:-:S04]  /*26e0*/  @UP1 ULEA.HI UR4, UR4, UR5, URZ, 0x1f ;  /* 0x0000000504041291 */ /* 0x000fc8000f8ff83f */
[----:B------:R-:W-:-:S04]  /*26f0*/  @UP1 USHF.R.U32.HI UR4, URZ, 0x2, UR4 ;  /* 0x000000023f041899 */ /* 0x000fc80008011604 */
[----:B------:R-:W-:Y:S01]  /*2700*/  @UP1 ULOP3.LUT UR39, UR39, 0x1, UR4, 0x78, !UPT ;  /* 0x0000000127271892 */ /* 0x000fe2000f8e7804 */
[----:B0-----:R-:W-:Y:S11]  /*2710*/  @!P0 BRA `(.L_x_37) ;  /* 0x0000003c00388947 */ /* 0x001ff60003800000 */
.L_x_130:
[----:B------:R-:W-:Y:S01]  /*2720*/  ULDC.64 UR4, c[0x0][0x5d0] ;  /* 0x0001740000047ab9 */ /* 0x000fe20000000a00 */
[----:B------:R-:W-:Y:S01]  /*2730*/  ULDC UR6, c[0x0][0x284] ;  /* 0x0000a10000067ab9 */ /* 0x000fe20000000800 */
[----:B0-----:R-:W-:Y:S02]  /*2740*/  IMAD R0, R9, UR4, RZ ;  /* 0x0000000409007c24 */ /* 0x001fe4000f8e02ff */
[----:B------:R-:W-:Y:S02]  /*2750*/  IMAD.SHL.U32 R12, R18, 0x40, RZ ;  /* 0x00000040120c7824 */ /* 0x000fe400078e00ff */
[C---:B------:R-:W-:Y:S02]  /*2760*/  IMAD R3, R19.reuse, UR5, R0 ;  /* 0x0000000513037c24 */ /* 0x040fe4000f8e0200 */
[----:B------:R-:W-:Y:S01]  /*2770*/  IMAD.SHL.U32 R0, R22, 0x40, RZ ;  /* 0x0000004016007824 */ /* 0x000fe200078e00ff */
[----:B------:R-:W-:Y:S01]  /*2780*/  SHF.R.S32.HI R13, RZ, 0x1f, R12 ;  /* 0x0000001fff0d7819 */ /* 0x000fe2000001140c */
[----:B------:R-:W-:Y:S01]  /*2790*/  IMAD.WIDE.U32 R4, R19, UR4, R62 ;  /* 0x0000000413047c25 */ /* 0x000fe2000f8e003e */
[----:B------:R-:W-:-:S02]  /*27a0*/  ULDC.64 UR4, c[0x0][0x5c8] ;  /* 0x0001720000047ab9 */ /* 0x000fc40000000a00 */
[----:B------:R-:W-:Y:S01]  /*27b0*/  ISETP.GE.AND P0, PT, R0, UR6, PT ;  /* 0x0000000600007c0c */ /* 0x000fe2000bf06270 */
[----:B------:R-:W-:Y:S01]  /*27c0*/  ULDC UR6, c[0x0][0x288] ;  /* 0x0000a20000067ab9 */ /* 0x000fe20000000800 */
[----:B------:R-:W-:Y:S01]  /*27d0*/  IADD3 R4, P1, R12, R4, RZ ;  /* 0x000000040c047210 */ /* 0x000fe20007f3e0ff */
[----:B------:R-:W-:Y:S01]  /*27e0*/  IMAD.WIDE R20, R22, 0x40, R60 ;  /* 0x0000004016147825 */ /* 0x000fe200078e023c */
[----:B------:R-:W-:Y:S02]  /*27f0*/  ISETP.GE.OR P0, PT, R12, UR6, P0 ;  /* 0x000000060c007c0c */ /* 0x000fe40008706670 */
[----:B------:R-:W-:Y:S01]  /*2800*/  IADD3.X R5, R13, R5, R3, P1, !PT ;  /* 0x000000050d057210 */ /* 0x000fe20000ffe403 */
[----:B------:R-:W-:-:S04]  /*2810*/  IMAD R7, R21, UR4, RZ ;  /* 0x0000000415077c24 */ /* 0x000fc8000f8e02ff */
[C---:B------:R-:W-:Y:S02]  /*2820*/  IMAD R7, R20.reuse, UR5, R7 ;  /* 0x0000000514077c24 */ /* 0x040fe4000f8e0207 */
[----:B------:R-:W-:-:S04]  /*2830*/  IMAD.WIDE.U32 R72, R20, UR4, R4 ;  /* 0x0000000414487c25 */ /* 0x000fc8000f8e0004 */
[----:B------:R-:W-:Y:S05]  /*2840*/  @P0 BRA `(.L_x_38) ;  /* 0x0000002000580947 */ /* 0x000fea0003800000 */
[----:B-----5:R-:W-:Y:S01]  /*2850*/  FSETP.NEU.AND P0, PT, R59, RZ, PT ;  /* 0x000000ff3b00720b */ /* 0x020fe20003f0d000 */
[----:B------:R-:W-:Y:S01]  /*2860*/  IMAD.IADD R18, R67, 0x1, -R12 ;  /* 0x0000000143127824 */ /* 0x000fe200078e0a0c */
[----:B------:R-:W-:Y:S01]  /*2870*/  BSSY B0, `(.L_x_38) ;  /* 0x0000213000007945 */ /* 0x000fe20003800000 */
[----:B------:R-:W-:Y:S02]  /*2880*/  IMAD.IADD R0, R71, 0x1, -R0 ;  /* 0x0000000147007824 */ /* 0x000fe400078e0a00 */
[----:B------:R-:W-:Y:S01]  /*2890*/  IMAD.IADD R7, R73, 0x1, R7 ;  /* 0x0000000149077824 */ /* 0x000fe200078e0207 */
[----:B------:R-:W-:-:S04]  /*28a0*/  ISETP.GT.AND P2, PT, R18, RZ, PT ;  /* 0x000000ff1200720c */ /* 0x000fc80003f44270 */
[----:B------:R-:W-:-:S03]  /*28b0*/  ISETP.GT.AND P1, PT, R0, RZ, P2 ;  /* 0x000000ff0000720c */ /* 0x000fc60001724270 */
[----:B------:R-:W-:Y:S10]  /*28c0*/  @!P0 BRA `(.L_x_39) ;  /* 0x0000001400dc8947 */ /* 0x000ff40003800000 */
[----:B------:R-:W0:Y:S01]  /*28d0*/  LDC.64 R76, c[0x0][0x5b8] ;  /* 0x00016e00ff4c7b82 */ /* 0x000e220000000a00 */
[----:B------:R-:W-:-:S07]  /*28e0*/  ULDC.64 UR4, c[0x0][0x5c0] ;  /* 0x0001700000047ab9 */ /* 0x000fce0000000a00 */
[----:B------:R-:W1:Y:S08]  /*28f0*/  LDC.64 R78, c[0x0][0x5b0] ;  /* 0x00016c00ff4e7b82 */ /* 0x000e700000000a00 */
[----:B------:R-:W2:Y:S01]  /*2900*/  LDC.64 R80, c[0x0][0x5a8] ;  /* 0x00016a00ff507b82 */ /* 0x000ea20000000a00 */
[-C--:B0-----:R-:W-:Y:S02]  /*2910*/  IMAD R6, R9, R76.reuse, RZ ;  /* 0x0000004c09067224 */ /* 0x081fe400078e02ff */
[----:B------:R-:W-:-:S04]  /*2920*/  IMAD.WIDE.U32 R4, R19, R76, R62 ;  /* 0x0000004c13047225 */ /* 0x000fc800078e003e */
[----:B------:R-:W-:Y:S01]  /*2930*/  IMAD R73, R19, R77, R6 ;  /* 0x0000004d13497224 */ /* 0x000fe200078e0206 */
[----:B------:R-:W-:Y:S01]  /*2940*/  IADD3 R8, P0, R12, R4, RZ ;  /* 0x000000040c087210 */ /* 0x000fe20007f1e0ff */
[----:B-1----:R-:W-:-:S03]  /*2950*/  IMAD R3, R21, R78, RZ ;  /* 0x0000004e15037224 */ /* 0x002fc600078e02ff */
[----:B------:R-:W-:Y:S01]  /*2960*/  IADD3.X R9, R13, R5, R73, P0, !PT ;  /* 0x000000050d097210 */ /* 0x000fe200007fe449 */
[C---:B------:R-:W-:Y:S02]  /*2970*/  IMAD R77, R20.reuse, R79, R3 ;  /* 0x0000004f144d7224 */ /* 0x040fe400078e0203 */
[----:B------:R-:W-:-:S04]  /*2980*/  IMAD.WIDE.U32 R4, R20, R78, R8 ;  /* 0x0000004e14047225 */ /* 0x000fc800078e0008 */
[----:B------:R-:W-:Y:S01]  /*2990*/  IMAD.IADD R3, R5, 0x1, R77 ;  /* 0x0000000105037824 */ /* 0x000fe200078e024d */
[----:B--2---:R-:W-:-:S04]  /*29a0*/  LEA R10, P0, R4, R80, 0x1 ;  /* 0x00000050040a7211 */ /* 0x004fc800078008ff */
[----:B------:R-:W-:-:S05]  /*29b0*/  LEA.HI.X R11, R4, R81, R3, 0x1, P0 ;  /* 0x00000051040b7211 */ /* 0x000fca00000f0c03 */
[----:B------:R-:W2:Y:S01]  /*29c0*/  @P1 LDG.E.LTC128B.U16 R3, desc[UR36][R10.64] ;  /* 0x000000240a031981 */ /* 0x000ea2000c1e1520 */
[----:B------:R-:W-:Y:S01]  /*29d0*/  IMAD.WIDE.U32 R4, R20, R78, R12 ;  /* 0x0000004e14047225 */ /* 0x000fe200078e000c */
[----:B------:R-:W-:Y:S02]  /*29e0*/  BSSY B1, `(.L_x_40) ;  /* 0x0000015000017945 */ /* 0x000fe40003800000 */
[----:B------:R-:W-:-:S04]  /*29f0*/  IADD3 R14, P0, R62, R4, RZ ;  /* 0x000000043e0e7210 */ /* 0x000fc80007f1e0ff */
[----:B------:R-:W-:Y:S02]  /*2a00*/  IADD3.X R15, R63, R77, R5, P0, !PT ;  /* 0x0000004d3f0f7210 */ /* 0x000fe400007fe405 */
[----:B------:R-:W-:Y:S01]  /*2a10*/  LEA R6, P0, R72, UR4, 0x1 ;  /* 0x0000000448067c11 */ /* 0x000fe2000f8008ff */
[----:B------:R-:W-:-:S03]  /*2a20*/  IMAD.WIDE.U32 R14, R19, R76, R14 ;  /* 0x0000004c130e7225 */ /* 0x000fc600078e000e */
[----:B------:R-:W-:Y:S02]  /*2a30*/  LEA.HI.X R7, R72, UR5, R7, 0x1, P0 ;  /* 0x0000000548077c11 */ /* 0x000fe400080f0c07 */
[----:B------:R-:W-:-:S04]  /*2a40*/  ISETP.GT.AND P0, PT, R18, 0x1, PT ;  /* 0x000000011200780c */ /* 0x000fc80003f04270 */
[----:B------:R-:W-:Y:S01]  /*2a50*/  ISETP.GT.AND P3, PT, R0, RZ, P0 ;  /* 0x000000ff0000720c */ /* 0x000fe20000764270 */
[----:B--2---:R-:W-:-:S04]  /*2a60*/  IMAD.U32 R4, R3, 0x10000, RZ ;  /* 0x0001000003047824 */ /* 0x004fc800078e00ff */
[----:B------:R-:W-:Y:S01]  /*2a70*/  FMUL R5, R4, R59 ;  /* 0x0000003b04057220 */ /* 0x000fe20000400000 */
[----:B------:R-:W-:-:S03]  /*2a80*/  LEA R4, P4, R14, R80, 0x1 ;  /* 0x000000500e047211 */ /* 0x000fc600078808ff */
[----:B------:R-:W-:-:S05]  /*2a90*/  FFMA R5, R24, R58, R5 ;  /* 0x0000003a18057223 */ /* 0x000fca0000000005 */
[----:B------:R-:W-:Y:S01]  /*2aa0*/  F2FP.BF16.F32.PACK_AB R10, RZ, R5 ;  /* 0x00000005ff0a723e */ /* 0x000fe200000010ff */
[----:B------:R-:W-:-:S03]  /*2ab0*/  IMAD.IADD R5, R73, 0x1, R15 ;  /* 0x0000000149057824 */ /* 0x000fc600078e020f */
[----:B------:R-:W-:Y:S01]  /*2ac0*/  PRMT R11, R10, 0x7610, R11 ;  /* 0x000076100a0b7816 */ /* 0x000fe2000000000b */
[----:B------:R-:W-:Y:S01]  /*2ad0*/  IMAD.SHL.U32 R10, R78, 0x8, RZ ;  /* 0x000000084e0a7824 */ /* 0x000fe200078e00ff */
[----:B------:R-:W-:-:S03]  /*2ae0*/  LEA.HI.X R5, R14, R81, R5, 0x1, P4 ;  /* 0x000000510e057211 */ /* 0x000fc600020f0c05 */
[----:B------:R0:W-:Y:S02]  /*2af0*/  @P1 STG.E.U16 desc[UR36][R6.64], R11 ;  /* 0x0000000b06001986 */ /* 0x0001e4000c101524 */
[----:B0-----:R-:W-:Y:S01]  /*2b00*/  SHF.L.U64.HI R11, R78, 0x3, R79 ;  /* 0x000000034e0b7819 */ /* 0x001fe2000001024f */
[----:B------:R-:W-:Y:S06]  /*2b10*/  @!P3 BRA `(.L_x_41) ;  /* 0x000000000004b947 */ /* 0x000fec0003800000 */
[----:B------:R0:W5:Y:S02]  /*2b20*/  LDG.E.LTC128B.U16 R3, desc[UR36][R4.64+0x2] ;  /* 0x0000022404037981 */ /* 0x000164000c1e1520 */
.L_x_41:
[----:B------:R-:W-:Y:S05]  /*2b30*/  BSYNC B1 ;  /* 0x0000000000017941 */ /* 0x000fea0003800000 */
.L_x_40:
[----:B------:R-:W-:Y:S01]  /*2b40*/  IMAD.WIDE.U32 R10, R20, R78, R10 ;  /* 0x0000004e140a7225 */ /* 0x000fe200078e000a */
[----:B------:R-:W-:Y:S02]  /*2b50*/  ISETP.GT.AND P2, PT, R0, 0x8, P2 ;  /* 0x000000080000780c */ /* 0x000fe40001744270 */
[C---:B-----5:R-:W-:Y:S01]  /*2b60*/  PRMT R20, R3.reuse, 0x7610, R20 ;  /* 0x0000761003147816 */ /* 0x060fe20000000014 */
[----:B------:R-:W-:Y:S01]  /*2b70*/  IMAD.U32 R14, R3, 0x10000, RZ ;  /* 0x00010000030e7824 */ /* 0x000fe200078e00ff */
[----:B------:R-:W-:Y:S01]  /*2b80*/  IADD3 R8, P1, R8, R10, RZ ;  /* 0x0000000a08087210 */ /* 0x000fe20007f3e0ff */
[----:B------:R-:W-:Y:S02]  /*2b90*/  IMAD.IADD R77, R77, 0x1, R11 ;  /* 0x000000014d4d7824 */ /* 0x000fe400078e020b */
[----:B------:R-:W-:Y:S02]  /*2ba0*/  FMUL R14, R14, R59 ;  /* 0x0000003b0e0e7220 */ /* 0x000fe40000400000 */
[----:B------:R-:W-:-:S02]  /*2bb0*/  IMAD.X R9, R77, 0x1, R9, P1 ;  /* 0x000000014d097824 */ /* 0x000fc400008e0609 */
[----:B------:R-:W-:Y:S01]  /*2bc0*/  FFMA R25, R25, R58, R14 ;  /* 0x0000003a19197223 */ /* 0x000fe2000000000e */
[----:B------:R-:W-:-:S04]  /*2bd0*/  LEA R14, P1, R8, R80, 0x1 ;  /* 0x00000050080e7211 */ /* 0x000fc800078208ff */
[----:B------:R-:W-:Y:S02]  /*2be0*/  F2FP.BF16.F32.PACK_AB R25, RZ, R25 ;  /* 0x00000019ff19723e */ /* 0x000fe400000010ff */
[----:B------:R-:W-:-:S03]  /*2bf0*/  LEA.HI.X R15, R8, R81, R9, 0x1, P1 ;  /* 0x00000051080f7211 */ /* 0x000fc600008f0c09 */
[----:B------:R1:W-:Y:S04]  /*2c00*/  @P3 STG.E.U16 desc[UR36][R6.64+0x2], R25 ;  /* 0x0000021906003986 */ /* 0x0003e8000c101524 */
[----:B------:R-:W2:Y:S01]  /*2c10*/  @P2 LDG.E.LTC128B.U16 R20, desc[UR36][R14.64] ;  /* 0x000000240e142981 */ /* 0x000ea2000c1e1520 */
[----:B------:R-:W-:Y:S01]  /*2c20*/  IADD3 R12, P1, P3, R62, R10, R12 ;  /* 0x0000000a3e0c7210 */ /* 0x000fe20007b3e00c */
[----:B------:R-:W-:Y:S01]  /*2c30*/  BSSY B1, `(.L_x_42) ;  /* 0x0000011000017945 */ /* 0x000fe20003800000 */
[C---:B------:R-:W-:Y:S02]  /*2c40*/  SHF.L.U64.HI R11, R64.reuse, 0x1, R65 ;  /* 0x00000001400b7819 */ /* 0x040fe40000010241 */
[----:B------:R-:W-:Y:S02]  /*2c50*/  IADD3.X R13, R63, R77, R13, P1, P3 ;  /* 0x0000004d3f0d7210 */ /* 0x000fe40000fe640d */
[----:B------:R-:W-:-:S02]  /*2c60*/  LEA R10, P1, R64, R6, 0x1 ;  /* 0x00000006400a7211 */ /* 0x000fc400078208ff */
[----:B------:R-:W-:Y:S01]  /*2c70*/  ISETP.GT.AND P0, PT, R0, 0x8, P0 ;  /* 0x000000080000780c */ /* 0x000fe20000704270 */
[----:B------:R-:W-:-:S04]  /*2c80*/  IMAD.WIDE.U32 R12, R19, R76, R12 ;  /* 0x0000004c130c7225 */ /* 0x000fc800078e000c */
[----:B------:R-:W-:Y:S02]  /*2c90*/  IMAD.X R11, R11, 0x1, R7, P1 ;  /* 0x000000010b0b7824 */ /* 0x000fe400008e0607 */
[----:B------:R-:W-:Y:S02]  /*2ca0*/  IMAD.IADD R9, R73, 0x1, R13 ;  /* 0x0000000149097824 */ /* 0x000fe400078e020d */
[----:B--2---:R-:W-:-:S04]  /*2cb0*/  IMAD.U32 R8, R20, 0x10000, RZ ;  /* 0x0001000014087824 */ /* 0x004fc800078e00ff */
[----:B------:R-:W-:Y:S01]  /*2cc0*/  FMUL R3, R8, R59 ;  /* 0x0000003b08037220 */ /* 0x000fe20000400000 */
[----:B------:R-:W-:-:S03]  /*2cd0*/  LEA R8, P3, R12, R80, 0x1 ;  /* 0x000000500c087211 */ /* 0x000fc600078608ff */
[----:B------:R-:W-:Y:S01]  /*2ce0*/  FFMA R3, R26, R58, R3 ;  /* 0x0000003a1a037223 */ /* 0x000fe20000000003 */
[----:B------:R-:W-:-:S04]  /*2cf0*/  LEA.HI.X R9, R12, R81, R9, 0x1, P3 ;  /* 0x000000510c097211 */ /* 0x000fc800018f0c09 */
[----:B------:R-:W-:-:S05]  /*2d00*/  F2FP.BF16.F32.PACK_AB R3, RZ, R3 ;  /* 0x00000003ff03723e */ /* 0x000fca00000010ff */
[----:B------:R1:W-:Y:S01]  /*2d10*/  @P2 STG.E.U16 desc[UR36][R10.64], R3 ;  /* 0x000000030a002986 */ /* 0x0003e2000c101524 */
[----:B------:R-:W-:Y:S05]  /*2d20*/  @!P0 BRA `(.L_x_43) ;  /* 0x0000000000048947 */ /* 0x000fea0003800000 */
[----:B------:R2:W5:Y:S02]  /*2d30*/  LDG.E.LTC128B.U16 R20, desc[UR36][R8.64+0x2] ;  /* 0x0000022408147981 */ /* 0x000564000c1e1520 */
.L_x_43:
[----:B------:R-:W-:Y:S05]  /*2d40*/  BSYNC B1 ;  /* 0x0000000000017941 */ /* 0x000fea0003800000 */
.L_x_42:
[----:B-----5:R-:W-:Y:S01]  /*2d50*/  IMAD.U32 R12, R20, 0x10000, RZ ;  /* 0x00010000140c7824 */ /* 0x020fe200078e00ff */
[----:B------:R-:W-:Y:S01]  /*2d60*/  ISETP.GT.AND P1, PT, R18, 0x8, PT ;  /* 0x000000081200780c */ /* 0x000fe20003f24270 */
[----:B------:R-:W-:Y:S02]  /*2d70*/  BSSY B1, `(.L_x_44) ;  /* 0x0000008000017945 */ /* 0x000fe40003800000 */
[----:B------:R-:W-:Y:S01]  /*2d80*/  FMUL R12, R12, R59 ;  /* 0x0000003b0c0c7220 */ /* 0x000fe20000400000 */
[----:B------:R-:W-:-:S03]  /*2d90*/  ISETP.GT.AND P2, PT, R0, RZ, P1 ;  /* 0x000000ff0000720c */ /* 0x000fc60000f44270 */
[----:B------:R-:W-:-:S05]  /*2da0*/  FFMA R12, R27, R58, R12 ;  /* 0x0000003a1b0c7223 */ /* 0x000fca000000000c */
[----:B------:R-:W-:-:S05]  /*2db0*/  F2FP.BF16.F32.PACK_AB R12, RZ, R12 ;  /* 0x0000000cff0c723e */ /* 0x000fca00000010ff */
[----:B------:R3:W-:Y:S01]  /*2dc0*/  @P0 STG.E.U16 desc[UR36][R10.64+0x2], R12 ;  /* 0x0000020c0a000986 */ /* 0x0007e2000c101524 */
[----:B------:R-:W-:Y:S05]  /*2dd0*/  @!P2 BRA `(.L_x_45) ;  /* 0x000000000004a947 */ /* 0x000fea0003800000 */
[----:B------:R4:W5:Y:S02]  /*2de0*/  LDG.E.LTC128B.U16 R20, desc[UR36][R4.64+0x10] ;  /* 0x0000102404147981 */ /* 0x000964000c1e1520 */
.L_x_45:
[----:B------:R-:W-:Y:S05]  /*2df0*/  BSYNC B1 ;  /* 0x0000000000017941 */ /* 0x000fea0003800000 */
.L_x_44:
[----:B---3-5:R-:W-:Y:S01]  /*2e00*/  IMAD.U32 R12, R20, 0x10000, RZ ;  /* 0x00010000140c7824 */ /* 0x028fe200078e00ff */
[----:B------:R-:W-:Y:S01]  /*2e10*/  ISETP.GT.AND P0, PT, R18, 0x9, PT ;  /* 0x000000091200780c */ /* 0x000fe20003f04270 */
[----:B------:R-:W-:Y:S02]  /*2e20*/  BSSY B1, `(.L_x_46) ;  /* 0x0000008000017945 */ /* 0x000fe40003800000 */
[----:B-1----:R-:W-:Y:S01]  /*2e30*/  FMUL R3, R12, R59 ;  /* 0x0000003b0c037220 */ /* 0x002fe20000400000 */
[----:B------:R-:W-:-:S03]  /*2e40*/  ISETP.GT.AND P3, PT, R0, RZ, P0 ;  /* 0x000000ff0000720c */ /* 0x000fc60000764270 */
[----:B------:R-:W-:-:S05]  /*2e50*/  FFMA R3, R28, R58, R3 ;  /* 0x0000003a1c037223 */ /* 0x000fca0000000003 */
[----:B------:R-:W-:-:S05]  /*2e60*/  F2FP.BF16.F32.PACK_AB R3, RZ, R3 ;  /* 0x00000003ff03723e */ /* 0x000fca00000010ff */
[----:B------:R1:W-:Y:S01]  /*2e70*/  @P2 STG.E.U16 desc[UR36][R6.64+0x10], R3 ;  /* 0x0000100306002986 */ /* 0x0003e2000c101524 */
[----:B------:R-:W-:Y:S05]  /*2e80*/  @!P3 BRA `(.L_x_47) ;  /* 0x000000000004b947 */ /* 0x000fea0003800000 */
[----:B------:R3:W5:Y:S02]  /*2e90*/  LDG.E.LTC128B.U16 R20, desc[UR36][R4.64+0x12] ;  /* 0x0000122404147981 */ /* 0x000764000c1e1520 */
.L_x_47:
[----:B------:R-:W-:Y:S05]  /*2ea0*/  BSYNC B1 ;  /* 0x0000000000017941 */ /* 0x000fea0003800000 */
.L_x_46:
[----:B-----5:R-:W-:Y:S01]  /*2eb0*/  IMAD.U32 R12, R20, 0x10000, RZ ;  /* 0x00010000140c7824 */ /* 0x020fe200078e00ff */
[----:B------:R-:W-:Y:S01]  /*2ec0*/  ISETP.GT.AND P1, PT, R0, 0x8, P1 ;  /* 0x000000080000780c */ /* 0x000fe20000f24270 */
[----:B------:R-:W-:Y:S02]  /*2ed0*/  BSSY B1, `(.L_x_48) ;  /* 0x0000007000017945 */ /* 0x000fe40003800000 */
[----:B------:R-:W-:-:S04]  /*2ee0*/  FMUL R12, R12, R59 ;  /* 0x0000003b0c0c7220 */ /* 0x000fc80000400000 */
[----:B------:R-:W-:-:S05]  /*2ef0*/  FFMA R12, R29, R58, R12 ;  /* 0x0000003a1d0c7223 */ /* 0x000fca000000000c */
[----:B------:R-:W-:-:S05]  /*2f00*/  F2FP.BF16.F32.PACK_AB R12, RZ, R12 ;  /* 0x0000000cff0c723e */ /* 0x000fca00000010ff */
[----:B------:R0:W-:Y:S01]  /*2f10*/  @P3 STG.E.U16 desc[UR36][R6.64+0x12], R12 ;  /* 0x0000120c06003986 */ /* 0x0001e2000c101524 */
[----:B------:R-:W-:Y:S05]  /*2f20*/  @!P1 BRA `(.L_x_49) ;  /* 0x0000000000049947 */ /* 0x000fea0003800000 */
[----:B------:R0:W5:Y:S02]  /*2f30*/  LDG.E.LTC128B.U16 R20, desc[UR36][R8.64+0x10] ;  /* 0x0000102408147981 */ /* 0x000164000c1e1520 */
.L_x_49:
[----:B------:R-:W-:Y:S05]  /*2f40*/  BSYNC B1 ;  /* 0x0000000000017941 */ /* 0x000fea0003800000 */
.L_x_48:
[----:B0----5:R-:W-:Y:S01]  /*2f50*/  IMAD.U32 R12, R20, 0x10000, RZ ;  /* 0x00010000140c7824 */ /* 0x021fe200078e00ff */
[----:B------:R-:W-:Y:S01]  /*2f60*/  ISETP.GT.AND P0, PT, R0, 0x8, P0 ;  /* 0x000000080000780c */ /* 0x000fe20000704270 */
[----:B------:R-:W-:Y:S02]  /*2f70*/  BSSY B1, `(.L_x_50) ;  /* 0x0000007000017945 */ /* 0x000fe40003800000 */
[----:B-1----:R-:W-:-:S04]  /*2f80*/  FMUL R3, R12, R59 ;  /* 0x0000003b0c037220 */ /* 0x002fc80000400000 */
[----:B------:R-:W-:-:S05]  /*2f90*/  FFMA R3, R30, R58, R3 ;  /* 0x0000003a1e037223 */ /* 0x000fca0000000003 */
[----:B------:R-:W-:-:S05]  /*2fa0*/  F2FP.BF16.F32.PACK_AB R3, RZ, R3 ;  /* 0x00000003ff03723e */ /* 0x000fca00000010ff */
[----:B------:R0:W-:Y:S01]  /*2fb0*/  @P1 STG.E.U16 desc[UR36][R10.64+0x10], R3 ;  /* 0x000010030a001986 */ /* 0x0001e2000c101524 */
[----:B------:R-:W-:Y:S05]  /*2fc0*/  @!P0 BRA `(.L_x_51) ;  /* 0x0000000000048947 */ /* 0x000fea0003800000 */
[----:B------:R1:W5:Y:S02]  /*2fd0*/  LDG.E.LTC128B.U16 R20, desc[UR36][R8.64+0x12] ;  /* 0x0000122408147981 */ /* 0x000364000c1e1520 */
.L_x_51:
[----:B------:R-:W-:Y:S05]  /*2fe0*/  BSYNC B1 ;  /* 0x0000000000017941 */ /* 0x000fea0003800000 */
.L_x_50:
        /* <DEDUP_REMOVED lines=10> */
.L_x_53:
[----:B------:R-:W-:Y:S05]  /*3090*/  BSYNC B1 ;  /* 0x0000000000017941 */ /* 0x000fea0003800000 */
.L_x_52:
[----:B0----5:R-:W-:Y:S01]  /*30a0*/  IMAD.U32 R12, R20, 0x10000, RZ ;  /* 0x00010000140c7824 */ /* 0x021fe200078e00ff */
        /* <DEDUP_REMOVED lines=9> */
.L_x_55:
[----:B------:R-:W-:Y:S05]  /*3140*/  BSYNC B1 ;  /* 0x0000000000017941 */ /* 0x000fea0003800000 */
.L_x_54:
        /* <DEDUP_REMOVED lines=9> */
.L_x_57:
[----:B------:R-:W-:Y:S05]  /*31e0*/  BSYNC B1 ;  /* 0x0000000000017941 */ /* 0x000fea0003800000 */
.L_x_56:
[----:B0----5:R-:W-:Y:S01]  /*31f0*/  IMAD.U32 R12, R20, 0x10000, RZ ;  /* 0x00010000140c7824 */ /* 0x021fe200078e00ff */
        /* <DEDUP_REMOVED lines=8> */
.L_x_59:
[----:B------:R-:W-:Y:S05]  /*3280*/  BSYNC B1 ;  /* 0x0000000000017941 */ /* 0x000fea0003800000 */
.L_x_58:
        /* <DEDUP_REMOVED lines=10> */
.L_x_61:
[----:B------:R-:W-:Y:S05]  /*3330*/  BSYNC B1 ;  /* 0x0000000000017941 */ /* 0x000fea0003800000 */
.L_x_60:
        /* <DEDUP_REMOVED lines=10> */
.L_x_63:
[----:B------:R-:W-:Y:S05]  /*33e0*/  BSYNC B1 ;  /* 0x0000000000017941 */ /* 0x000fea0003800000 */
.L_x_62:
        /* <DEDUP_REMOVED lines=9> */
.L_x_65:
[----:B------:R-:W-:Y:S05]  /*3480*/  BSYNC B1 ;  /* 0x0000000000017941 */ /* 0x000fea0003800000 */
.L_x_64:
        /* <DEDUP_REMOVED lines=9> */
.L_x_67:
[----:B------:R-:W-:Y:S05]  /*3520*/  BSYNC B1 ;  /* 0x0000000000017941 */ /* 0x000fea0003800000 */
.L_x_66:
        /* <DEDUP_REMOVED lines=10> */
.L_x_69:
[----:B------:R-:W-:Y:S05]  /*35d0*/  BSYNC B1 ;  /* 0x0000000000017941 */ /* 0x000fea0003800000 */
.L_x_68:
        /* <DEDUP_REMOVED lines=10> */
.L_x_71:
[----:B------:R-:W-:Y:S05]  /*3680*/  BSYNC B1 ;  /* 0x0000000000017941 */ /* 0x000fea0003800000 */
.L_x_70:
        /* <DEDUP_REMOVED lines=9> */
.L_x_73:
[----:B------:R-:W-:Y:S05]  /*3720*/  BSYNC B1 ;  /* 0x0000000000017941 */ /* 0x000fea0003800000 */
.L_x_72:
        /* <DEDUP_REMOVED lines=9> */
.L_x_75:
[----:B------:R-:W-:Y:S05]  /*37c0*/  BSYNC B1 ;  /* 0x0000000000017941 */ /* 0x000fea0003800000 */
.L_x_74:
        /* <DEDUP_REMOVED lines=10> */
.L_x_77:
[----:B------:R-:W-:Y:S05]  /*3870*/  BSYNC B1 ;  /* 0x0000000000017941 */ /* 0x000fea0003800000 */
.L_x_76:
        /* <DEDUP_REMOVED lines=10> */
.L_x_79:
[----:B------:R-:W-:Y:S05]  /*3920*/  BSYNC B1 ;  /* 0x0000000000017941 */ /* 0x000fea0003800000 */
.L_x_78:
        /* <DEDUP_REMOVED lines=9> */
.L_x_81:
[----:B------:R-:W-:Y:S05]  /*39c0*/  BSYNC B1 ;  /* 0x0000000000017941 */ /* 0x000fea0003800000 */
.L_x_80:
        /* <DEDUP_REMOVED lines=9> */
.L_x_83:
[----:B------:R-:W-:Y:S05]  /*3a60*/  BSYNC B1 ;  /* 0x0000000000017941 */ /* 0x000fea0003800000 */
.L_x_82:
        /* <DEDUP_REMOVED lines=10> */
.L_x_85:
[----:B------:R-:W-:Y:S05]  /*3b10*/  BSYNC B1 ;  /* 0x0000000000017941 */ /* 0x000fea0003800000 */
.L_x_84:
        /* <DEDUP_REMOVED lines=10> */
.L_x_87:
[----:B------:R-:W-:Y:S05]  /*3bc0*/  BSYNC B1 ;  /* 0x0000000000017941 */ /* 0x000fea0003800000 */
.L_x_86:
        /* <DEDUP_REMOVED lines=9> */
.L_x_89:
[----:B------:R-:W-:Y:S05]  /*3c60*/  BSYNC B1 ;  /* 0x0000000000017941 */ /* 0x000fea0003800000 */
.L_x_88:
        /* <DEDUP_REMOVED lines=9> */
.L_x_91:
[----:B------:R-:W-:Y:S05]  /*3d00*/  BSYNC B1 ;  /* 0x0000000000017941 */ /* 0x000fea0003800000 */
.L_x_90:
        /* <DEDUP_REMOVED lines=10> */
.L_x_93:
[----:B------:R-:W-:Y:S05]  /*3db0*/  BSYNC B1 ;  /* 0x0000000000017941 */ /* 0x000fea0003800000 */
.L_x_92:
        /* <DEDUP_REMOVED lines=10> */
.L_x_95:
[----:B------:R-:W-:Y:S05]  /*3e60*/  BSYNC B1 ;  /* 0x0000000000017941 */ /* 0x000fea0003800000 */
.L_x_94:
[----:B0--345:R-:W-:Y:S01]  /*3e70*/  IMAD.U32 R4, R20, 0x10000, RZ ;  /* 0x0001000014047824 */ /* 0x039fe200078e00ff */
        /* <DEDUP_REMOVED lines=8> */
.L_x_97:
[----:B------:R-:W-:Y:S05]  /*3f00*/  BSYNC B1 ;  /* 0x0000000000017941 */ /* 0x000fea0003800000 */
.L_x_96:
[----:B0----5:R-:W-:Y:S01]  /*3f10*/  IMAD.U32 R4, R20, 0x10000, RZ ;  /* 0x0001000014047824 */ /* 0x021fe200078e00ff */
[----:B------:R-:W-:Y:S01]  /*3f20*/  ISETP.GT.AND P0, PT, R0, 0x8, P0 ;  /* 0x000000080000780c */ /* 0x000fe20000704270 */
[----:B------:R-:W-:Y:S01]  /*3f30*/  @P1 IMAD.MOV.U32 R5, RZ, RZ, R11 ;  /* 0x000000ffff051224 */ /* 0x000fe200078e000b */
[----:B------:R-:W-:Y:S01]  /*3f40*/  BSSY B1, `(.L_x_98) ;  /* 0x0000008000017945 */ /* 0x000fe20003800000 */
[----:B------:R-:W-:Y:S01]  /*3f50*/  FMUL R3, R4, R59 ;  /* 0x0000003b04037220 */ /* 0x000fe20000400000 */
[----:B------:R-:W-:-:S03]  /*3f60*/  @P1 IMAD.MOV.U32 R4, RZ, RZ, R10 ;  /* 0x000000ffff041224 */ /* 0x000fc600078e000a */
[----:B------:R-:W-:-:S05]  /*3f70*/  FFMA R3, R54, R58, R3 ;  /* 0x0000003a36037223 */ /* 0x000fca0000000003 */
[----:B------:R-:W-:-:S05]  /*3f80*/  F2FP.BF16.F32.PACK_AB R3, RZ, R3 ;  /* 0x00000003ff03723e */ /* 0x000fca00000010ff */
[----:B------:R0:W-:Y:S01]  /*3f90*/  @P1 STG.E.U16 desc[UR36][R4.64+0x70], R3 ;  /* 0x0000700304001986 */ /* 0x0001e2000c101524 */
[----:B------:R-:W-:Y:S05]  /*3fa0*/  @!P0 BRA `(.L_x_99) ;  /* 0x0000000000048947 */ /* 0x000fea0003800000 */
[----:B------:R4:W5:Y:S02]  /*3fb0*/  LDG.E.LTC128B.U16 R20, desc[UR36][R8.64+0x72] ;  /* 0x0000722408147981 */ /* 0x000964000c1e1520 */
.L_x_99:
[----:B------:R-:W-:Y:S05]  /*3fc0*/  BSYNC B1 ;  /* 0x0000000000017941 */ /* 0x000fea0003800000 */
.L_x_98:
[----:B------:R-:W-:Y:S05]  /*3fd0*/  @!P0 BRA `(.L_x_100) ;  /* 0x0000000800708947 */ /* 0x000fea0003800000 */
[----:B-----5:R-:W-:-:S04]  /*3fe0*/  IMAD.U32 R20, R20, 0x10000, RZ ;  /* 0x0001000014147824 */ /* 0x020fc800078e00ff */
[----:B------:R-:W-:-:S04]  /*3ff0*/  FMUL R20, R20, R59 ;  /* 0x0000003b14147220 */ /* 0x000fc80000400000 */
[----:B------:R-:W-:-:S05]  /*4000*/  FFMA R20, R55, R58, R20 ;  /* 0x0000003a37147223 */ /* 0x000fca0000000014 */
[----:B------:R-:W-:-:S05]  /*4010*/  F2FP.BF16.F32.PACK_AB R20, RZ, R20 ;  /* 0x00000014ff14723e */ /* 0x000fca00000010ff */
[----:B------:R0:W-:Y:S01]  /*4020*/  STG.E.U16 desc[UR36][R10.64+0x72], R20 ;  /* 0x000072140a007986 */ /* 0x0001e2000c101524 */
[----:B------:R-:W-:Y:S05]  /*4030*/  BRA `(.L_x_100) ;  /* 0x0000000800587947 */ /* 0x000fea0003800000 */
.L_x_39:
[----:B------:R-:W-:Y:S01]  /*4040*/  ISETP.GT.AND P3, PT, R18, 0x1, PT ;  /* 0x000000011200780c */ /* 0x000fe20003f64270 */
[----:B------:R-:W-:Y:S01]  /*4050*/  ULDC.64 UR4, c[0x0][0x5c0] ;  /* 0x0001700000047ab9 */ /* 0x000fe20000000a00 */
[-C--:B------:R-:W-:Y:S01]  /*4060*/  FMUL R24, R24, R58.reuse ;  /* 0x0000003a18187220 */ /* 0x080fe20000400000 */
[----:B------:R-:W-:Y:S01]  /*4070*/  LEA R4, P4, R72, UR4, 0x1 ;  /* 0x0000000448047c11 */ /* 0x000fe2000f8808ff */
[-C--:B------:R-:W-:Y:S01]  /*4080*/  FMUL R25, R25, R58.reuse ;  /* 0x0000003a19197220 */ /* 0x080fe20000400000 */
[----:B------:R-:W-:Y:S01]  /*4090*/  ISETP.GT.AND P0, PT, R0, RZ, P3 ;  /* 0x000000ff0000720c */ /* 0x000fe20001f04270 */
[----:B------:R-:W-:Y:S01]  /*40a0*/  FMUL R26, R26, R58 ;  /* 0x0000003a1a1a7220 */ /* 0x000fe20000400000 */
[----:B------:R-:W-:Y:S01]  /*40b0*/  F2FP.BF16.F32.PACK_AB R24, RZ, R24 ;  /* 0x00000018ff18723e */ /* 0x000fe200000010ff */
[-C--:B------:R-:W-:Y:S01]  /*40c0*/  FMUL R27, R27, R58.reuse ;  /* 0x0000003a1b1b7220 */ /* 0x080fe20000400000 */
[----:B------:R-:W-:Y:S01]  /*40d0*/  LEA.HI.X R5, R72, UR5, R7, 0x1, P4 ;  /* 0x0000000548057c11 */ /* 0x000fe2000a0f0c07 */
[-C--:B------:R-:W-:Y:S01]  /*40e0*/  FMUL R28, R28, R58.reuse ;  /* 0x0000003a1c1c7220 */ /* 0x080fe20000400000 */
[----:B------:R-:W-:Y:S01]  /*40f0*/  F2FP.BF16.F32.PACK_AB R25, RZ, R25 ;  /* 0x00000019ff19723e */ /* 0x000fe200000010ff */
[-C--:B------:R-:W-:Y:S01]  /*4100*/  FMUL R29, R29, R58.reuse ;  /* 0x0000003a1d1d7220 */ /* 0x080fe20000400000 */
[----:B------:R-:W-:Y:S01]  /*4110*/  ISETP.GT.AND P2, PT, R0, 0x8, P2 ;  /* 0x000000080000780c */ /* 0x000fe20001744270 */
[----:B------:R-:W-:Y:S01]  /*4120*/  @P1 STG.E.U16 desc[UR36][R4.64], R24 ;  /* 0x0000001804001986 */ /* 0x000fe2000c101524 */
[----:B------:R-:W-:Y:S01]  /*4130*/  ISETP.GT.AND P1, PT, R18, 0x8, PT ;  /* 0x000000081200780c */ /* 0x000fe20003f24270 */
[----:B------:R-:W-:Y:S01]  /*4140*/  FMUL R30, R30, R58 ;  /* 0x0000003a1e1e7220 */ /* 0x000fe20000400000 */
[C---:B------:R-:W-:Y:S01]  /*4150*/  SHF.L.U64.HI R3, R64.reuse, 0x1, R65 ;  /* 0x0000000140037819 */ /* 0x040fe20000010241 */
[----:B------:R-:W-:Y:S01]  /*4160*/  @P0 STG.E.U16 desc[UR36][R4.64+0x2], R25 ;  /* 0x0000021904000986 */ /* 0x000fe2000c101524 */
[----:B------:R-:W-:Y:S01]  /*4170*/  LEA R6, P5, R64, R4, 0x1 ;  /* 0x0000000440067211 */ /* 0x000fe200078a08ff */
[-C--:B------:R-:W-:Y:S01]  /*4180*/  FMUL R31, R31, R58.reuse ;  /* 0x0000003a1f1f7220 */ /* 0x080fe20000400000 */
[----:B------:R-:W-:Y:S01]  /*4190*/  ISETP.GT.AND P3, PT, R0, 0x8, P3 ;  /* 0x000000080000780c */ /* 0x000fe20001f64270 */
[-C--:B------:R-:W-:Y:S01]  /*41a0*/  FMUL R32, R32, R58.reuse ;  /* 0x0000003a20207220 */ /* 0x080fe20000400000 */
[----:B------:R-:W-:Y:S01]  /*41b0*/  ISETP.GT.AND P0, PT, R18, 0x9, PT ;  /* 0x000000091200780c */ /* 0x000fe20003f04270 */
[----:B------:R-:W-:Y:S01]  /*41c0*/  IMAD.X R7, R3, 0x1, R5, P5 ;  /* 0x0000000103077824 */ /* 0x000fe200028e0605 */
[----:B------:R-:W-:Y:S01]  /*41d0*/  ISETP.GT.AND P4, PT, R0, RZ, P1 ;  /* 0x000000ff0000720c */ /* 0x000fe20000f84270 */
[----:B------:R-:W-:Y:S01]  /*41e0*/  FMUL R33, R33, R58 ;  /* 0x0000003a21217220 */ /* 0x000fe20000400000 */
[----:B------:R-:W-:Y:S01]  /*41f0*/  F2FP.BF16.F32.PACK_AB R26, RZ, R26 ;  /* 0x0000001aff1a723e */ /* 0x000fe200000010ff */
[-C--:B------:R-:W-:Y:S01]  /*4200*/  FMUL R34, R34, R58.reuse ;  /* 0x0000003a22227220 */ /* 0x080fe20000400000 */
[----:B------:R-:W-:Y:S01]  /*4210*/  ISETP.GT.AND P5, PT, R0, RZ, P0 ;  /* 0x000000ff0000720c */ /* 0x000fe200007a4270 */
[----:B------:R-:W-:Y:S01]  /*4220*/  FMUL R35, R35, R58 ;  /* 0x0000003a23237220 */ /* 0x000fe20000400000 */
[----:B------:R-:W-:Y:S01]  /*4230*/  F2FP.BF16.F32.PACK_AB R27, RZ, R27 ;  /* 0x0000001bff1b723e */ /* 0x000fe200000010ff */
[----:B------:R-:W-:Y:S01]  /*4240*/  @P2 STG.E.U16 desc[UR36][R6.64], R26 ;  /* 0x0000001a06002986 */ /* 0x000fe2000c101524 */
[----:B------:R-:W-:Y:S01]  /*4250*/  F2FP.BF16.F32.PACK_AB R28, RZ, R28 ;  /* 0x0000001cff1c723e */ /* 0x000fe200000010ff */
[-C--:B------:R-:W-:Y:S01]  /*4260*/  FMUL R36, R36, R58.reuse ;  /* 0x0000003a24247220 */ /* 0x080fe20000400000 */
[----:B------:R-:W-:Y:S01]  /*4270*/  ISETP.GT.AND P2, PT, R0, 0x8, P1 ;  /* 0x000000080000780c */ /* 0x000fe20000f44270 */
[----:B------:R-:W-:Y:S01]  /*4280*/  @P3 STG.E.U16 desc[UR36][R6.64+0x2], R27 ;  /* 0x0000021b06003986 */ /* 0x000fe2000c101524 */
[----:B------:R-:W-:Y:S01]  /*4290*/  ISETP.GT.AND P1, PT, R18, 0x10, PT ;  /* 0x000000101200780c */ /* 0x000fe20003f24270 */
[-C--:B------:R-:W-:Y:S01]  /*42a0*/  FMUL R37, R37, R58.reuse ;  /* 0x0000003a25257220 */ /* 0x080fe20000400000 */
[----:B------:R-:W-:Y:S01]  /*42b0*/  F2FP.BF16.F32.PACK_AB R29, RZ, R29 ;  /* 0x0000001dff1d723e */ /* 0x000fe200000010ff */
[----:B------:R-:W-:Y:S01]  /*42c0*/  @P4 STG.E.U16 desc[UR36][R4.64+0x10], R28 ;  /* 0x0000101c04004986 */ /* 0x000fe2000c101524 */
[----:B------:R-:W-:Y:S01]  /*42d0*/  ISETP.GT.AND P3, PT, R0, 0x8, P0 ;  /* 0x000000080000780c */ /* 0x000fe20000764270 */
[-C--:B------:R-:W-:Y:S01]  /*42e0*/  FMUL R38, R38, R58.reuse ;  /* 0x0000003a26267220 */ /* 0x080fe20000400000 */
[----:B------:R-:W-:Y:S01]  /*42f0*/  ISETP.GT.AND P0, PT, R18, 0x11, PT ;  /* 0x000000111200780c */ /* 0x000fe20003f04270 */
[----:B------:R-:W-:Y:S01]  /*4300*/  @P5 STG.E.U16 desc[UR36][R4.64+0x12], R29 ;  /* 0x0000121d04005986 */ /* 0x000fe2000c101524 */
        /* <DEDUP_REMOVED lines=40> */
[C---:B------:R-:W-:Y:S01]  /*4590*/  ISETP.GT.AND P4, PT, R0.reuse, RZ, P1 ;  /* 0x000000ff0000720c */ /* 0x040fe20000f84270 */
[-C--:B------:R-:W-:Y:S01]  /*45a0*/  FMUL R51, R51, R58.reuse ;  /* 0x0000003a33337220 */ /* 0x080fe20000400000 */
[----:B------:R-:W-:Y:S01]  /*45b0*/  ISETP.GT.AND P5, PT, R0, RZ, P0 ;  /* 0x000000ff0000720c */ /* 0x000fe200007a4270 */
[----:B------:R-:W-:Y:S01]  /*45c0*/  FMUL R52, R52, R58 ;  /* 0x0000003a34347220 */ /* 0x000fe20000400000 */
[----:B------:R-:W-:Y:S01]  /*45d0*/  F2FP.BF16.F32.PACK_AB R38, RZ, R38 ;  /* 0x00000026ff26723e */ /* 0x000fe200000010ff */
[-C--:B------:R-:W-:Y:S01]  /*45e0*/  FMUL R53, R53, R58.reuse ;  /* 0x0000003a35357220 */ /* 0x080fe20000400000 */
[----:B------:R-:W-:Y:S01]  /*45f0*/  F2FP.BF16.F32.PACK_AB R39, RZ, R39 ;  /* 0x00000027ff27723e */ /* 0x000fe200000010ff */
[----:B------:R-:W-:Y:S01]  /*4600*/  FMUL R54, R54, R58 ;  /* 0x0000003a36367220 */ /* 0x000fe20000400000 */
[----:B------:R-:W-:Y:S01]  /*4610*/  F2FP.BF16.F32.PACK_AB R40, RZ, R40 ;  /* 0x00000028ff28723e */ /* 0x000fe200000010ff */
[----:B------:R-:W-:Y:S01]  /*4620*/  @P2 STG.E.U16 desc[UR36][R6.64+0x30], R38 ;  /* 0x0000302606002986 */ /* 0x000fe2000c101524 */
[----:B------:R-:W-:Y:S01]  /*4630*/  F2FP.BF16.F32.PACK_AB R41, RZ, R41 ;  /* 0x00000029ff29723e */ /* 0x000fe200000010ff */
[----:B------:R-:W-:Y:S01]  /*4640*/  FMUL R55, R55, R58 ;  /* 0x0000003a37377220 */ /* 0x000fe20000400000 */
[C---:B------:R-:W-:Y:S01]  /*4650*/  ISETP.GT.AND P1, PT, R0.reuse, 0x8, P1 ;  /* 0x000000080000780c */ /* 0x040fe20000f24270 */
[----:B------:R-:W-:Y:S01]  /*4660*/  @P3 STG.E.U16 desc[UR36][R6.64+0x32], R39 ;  /* 0x0000322706003986 */ /* 0x000fe2000c101524 */
[----:B------:R-:W-:-:S02]  /*4670*/  ISETP.GT.AND P2, PT, R0, 0x8, P0 ;  /* 0x000000080000780c */ /* 0x000fc40000744270 */
[----:B------:R-:W-:Y:S01]  /*4680*/  F2FP.BF16.F32.PACK_AB R42, RZ, R42 ;  /* 0x0000002aff2a723e */ /* 0x000fe200000010ff */
[----:B------:R-:W-:Y:S01]  /*4690*/  @P4 STG.E.U16 desc[UR36][R4.64+0x40], R40 ;  /* 0x0000402804004986 */ /* 0x000fe2000c101524 */
[C---:B------:R-:W-:Y:S02]  /*46a0*/  ISETP.GT.AND P4, PT, R18.reuse, 0x28, PT ;  /* 0x000000281200780c */ /* 0x040fe40003f84270 */
[----:B------:R-:W-:Y:S01]  /*46b0*/  ISETP.GT.AND P0, PT, R18, 0x29, PT ;  /* 0x000000291200780c */ /* 0x000fe20003f04270 */
[----:B------:R-:W-:Y:S01]  /*46c0*/  @P5 STG.E.U16 desc[UR36][R4.64+0x42], R41 ;  /* 0x0000422904005986 */ /* 0x000fe2000c101524 */
[----:B------:R-:W-:Y:S02]  /*46d0*/  ISETP.GT.AND P5, PT, R0, RZ, P4 ;  /* 0x000000ff0000720c */ /* 0x000fe400027a4270 */
[----:B------:R-:W-:Y:S01]  /*46e0*/  F2FP.BF16.F32.PACK_AB R43, RZ, R43 ;  /* 0x0000002bff2b723e */ /* 0x000fe200000010ff */
[----:B------:R-:W-:Y:S01]  /*46f0*/  @P1 STG.E.U16 desc[UR36][R6.64+0x40], R42 ;  /* 0x0000402a06001986 */ /* 0x000fe2000c101524 */
[----:B------:R-:W-:-:S02]  /*4700*/  F2FP.BF16.F32.PACK_AB R44, RZ, R44 ;  /* 0x0000002cff2c723e */ /* 0x000fc400000010ff */
[C---:B------:R-:W-:Y:S01]  /*4710*/  ISETP.GT.AND P3, PT, R0.reuse, RZ, P0 ;  /* 0x000000ff0000720c */ /* 0x040fe20000764270 */
[----:B------:R-:W-:Y:S01]  /*4720*/  @P2 STG.E.U16 desc[UR36][R6.64+0x42], R43 ;  /* 0x0000422b06002986 */ /* 0x000fe2000c101524 */
[C---:B------:R-:W-:Y:S02]  /*4730*/  ISETP.GT.AND P4, PT, R0.reuse, 0x8, P4 ;  /* 0x000000080000780c */ /* 0x040fe40002784270 */
[----:B------:R-:W-:Y:S02]  /*4740*/  F2FP.BF16.F32.PACK_AB R45, RZ, R45 ;  /* 0x0000002dff2d723e */ /* 0x000fe400000010ff */
[----:B------:R-:W-:Y:S01]  /*4750*/  F2FP.BF16.F32.PACK_AB R46, RZ, R46 ;  /* 0x0000002eff2e723e */ /* 0x000fe200000010ff */
[----:B------:R-:W-:Y:S01]  /*4760*/  @P5 STG.E.U16 desc[UR36][R4.64+0x50], R44 ;  /* 0x0000502c04005986 */ /* 0x000fe2000c101524 */
[----:B------:R-:W-:Y:S02]  /*4770*/  ISETP.GT.AND P5, PT, R0, 0x8, P0 ;  /* 0x000000080000780c */ /* 0x000fe400007a4270 */
[----:B------:R-:W-:-:S02]  /*4780*/  F2FP.BF16.F32.PACK_AB R47, RZ, R47 ;  /* 0x0000002fff2f723e */ /* 0x000fc400000010ff */
[C---:B------:R-:W-:Y:S01]  /*4790*/  ISETP.GT.AND P2, PT, R18.reuse, 0x31, PT ;  /* 0x000000311200780c */ /* 0x040fe20003f44270 */
[----:B------:R-:W-:Y:S01]  /*47a0*/  @P3 STG.E.U16 desc[UR36][R4.64+0x52], R45 ;  /* 0x0000522d04003986 */ /* 0x000fe2000c101524 */
[----:B------:R-:W-:Y:S02]  /*47b0*/  ISETP.GT.AND P3, PT, R18, 0x30, PT ;  /* 0x000000301200780c */ /* 0x000fe40003f64270 */
[----:B------:R-:W-:Y:S01]  /*47c0*/  F2FP.BF16.F32.PACK_AB R48, RZ, R48 ;  /* 0x00000030ff30723e */ /* 0x000fe200000010ff */
[----:B------:R-:W-:Y:S01]  /*47d0*/  @P4 STG.E.U16 desc[UR36][R6.64+0x50], R46 ;  /* 0x0000502e06004986 */ /* 0x000fe2000c101524 */
[C---:B------:R-:W-:Y:S02]  /*47e0*/  ISETP.GT.AND P4, PT, R0.reuse, RZ, P2 ;  /* 0x000000ff0000720c */ /* 0x040fe40001784270 */
[----:B------:R-:W-:Y:S01]  /*47f0*/  F2FP.BF16.F32.PACK_AB R49, RZ, R49 ;  /* 0x00000031ff31723e */ /* 0x000fe200000010ff */
[----:B------:R-:W-:Y:S01]  /*4800*/  @P5 STG.E.U16 desc[UR36][R6.64+0x52], R47 ;  /* 0x0000522f06005986 */ /* 0x000fe2000c101524 */
[----:B------:R-:W-:-:S02]  /*4810*/  ISETP.GT.AND P5, PT, R0, RZ, P3 ;  /* 0x000000ff0000720c */ /* 0x000fc40001fa4270 */
[C---:B------:R-:W-:Y:S02]  /*4820*/  ISETP.GT.AND P1, PT, R18.reuse, 0x38, PT ;  /* 0x000000381200780c */ /* 0x040fe40003f24270 */
[----:B------:R-:W-:Y:S02]  /*4830*/  ISETP.GT.AND P0, PT, R18, 0x39, PT ;  /* 0x000000391200780c */ /* 0x000fe40003f04270 */
[C---:B------:R-:W-:Y:S02]  /*4840*/  ISETP.GT.AND P3, PT, R0.reuse, 0x8, P3 ;  /* 0x000000080000780c */ /* 0x040fe40001f64270 */
[C---:B------:R-:W-:Y:S02]  /*4850*/  ISETP.GT.AND P2, PT, R0.reuse, 0x8, P2 ;  /* 0x000000080000780c */ /* 0x040fe40001744270 */
[----:B------:R-:W-:Y:S02]  /*4860*/  F2FP.BF16.F32.PACK_AB R50, RZ, R50 ;  /* 0x00000032ff32723e */ /* 0x000fe400000010ff */
[----:B------:R-:W-:Y:S01]  /*4870*/  F2FP.BF16.F32.PACK_AB R51, RZ, R51 ;  /* 0x00000033ff33723e */ /* 0x000fe200000010ff */
[----:B------:R-:W-:Y:S01]  /*4880*/  @P5 STG.E.U16 desc[UR36][R4.64+0x60], R48 ;  /* 0x0000603004005986 */ /* 0x000fe2000c101524 */
[----:B------:R-:W-:-:S02]  /*4890*/  ISETP.GT.AND P5, PT, R0, RZ, P0 ;  /* 0x000000ff0000720c */ /* 0x000fc400007a4270 */
[C---:B------:R-:W-:Y:S01]  /*48a0*/  ISETP.GT.AND P0, PT, R0.reuse, 0x8, P0 ;  /* 0x000000080000780c */ /* 0x040fe20000704270 */
[----:B------:R-:W-:Y:S01]  /*48b0*/  @P4 STG.E.U16 desc[UR36][R4.64+0x62], R49 ;  /* 0x0000623104004986 */ /* 0x000fe2000c101524 */
[C---:B------:R-:W-:Y:S02]  /*48c0*/  ISETP.GT.AND P4, PT, R0.reuse, RZ, P1 ;  /* 0x000000ff0000720c */ /* 0x040fe40000f84270 */
[----:B------:R-:W-:Y:S01]  /*48d0*/  ISETP.GT.AND P1, PT, R0, 0x8, P1 ;  /* 0x000000080000780c */ /* 0x000fe20000f24270 */
[----:B------:R-:W-:Y:S01]  /*48e0*/  @P3 STG.E.U16 desc[UR36][R6.64+0x60], R50 ;  /* 0x0000603206003986 */ /* 0x000fe2000c101524 */
[----:B------:R-:W-:Y:S02]  /*48f0*/  F2FP.BF16.F32.PACK_AB R52, RZ, R52 ;  /* 0x00000034ff34723e */ /* 0x000fe400000010ff */
[----:B------:R-:W-:Y:S01]  /*4900*/  F2FP.BF16.F32.PACK_AB R53, RZ, R53 ;  /* 0x00000035ff35723e */ /* 0x000fe200000010ff */
[----:B------:R-:W-:Y:S01]  /*4910*/  @P2 STG.E.U16 desc[UR36][R6.64+0x62], R51 ;  /* 0x0000623306002986 */ /* 0x000fe2000c101524 */
[----:B------:R-:W-:-:S02]  /*4920*/  F2FP.BF16.F32.PACK_AB R54, RZ, R54 ;  /* 0x00000036ff36723e */ /* 0x000fc400000010ff */
[----:B------:R-:W-:-:S03]  /*4930*/  F2FP.BF16.F32.PACK_AB R55, RZ, R55 ;  /* 0x00000037ff37723e */ /* 0x000fc600000010ff */
[----:B------:R-:W-:Y:S04]  /*4940*/  @P4 STG.E.U16 desc[UR36][R4.64+0x70], R52 ;  /* 0x0000703404004986 */ /* 0x000fe8000c101524 */
[----:B------:R0:W-:Y:S02]  /*4950*/  @P5 STG.E.U16 desc[UR36][R4.64+0x72], R53 ;  /* 0x0000723504005986 */ /* 0x0001e4000c101524 */
[----:B0-----:R-:W-:Y:S02]  /*4960*/  @P1 IMAD.MOV.U32 R4, RZ, RZ, R6 ;  /* 0x000000ffff041224 */ /* 0x001fe400078e0006 */
[----:B------:R-:W-:-:S05]  /*4970*/  @P1 IMAD.MOV.U32 R5, RZ, RZ, R7 ;  /* 0x000000ffff051224 */ /* 0x000fca00078e0007 */
[----:B------:R0:W-:Y:S04]  /*4980*/  @P1 STG.E.U16 desc[UR36][R4.64+0x70], R54 ;  /* 0x0000703604001986 */ /* 0x0001e8000c101524 */
[----:B------:R0:W-:Y:S02]  /*4990*/  @P0 STG.E.U16 desc[UR36][R6.64+0x72], R55 ;  /* 0x0000723706000986 */ /* 0x0001e4000c101524 */
.L_x_100:
[----:B------:R-:W-:Y:S05]  /*49a0*/  BSYNC B0 ;  /* 0x0000000000007941 */ /* 0x000fea0003800000 */
.L_x_38:
[----:B0-----:R-:W2:Y:S01]  /*49b0*/  LDL.64 R4, [R1] ;  /* 0x0000000001047983 */ /* 0x001ea20000100a00 */
[----:B------:R-:W-:Y:S01]  /*49c0*/  ULDC.64 UR4, c[0x0][0x650] ;  /* 0x0001940000047ab9 */ /* 0x000fe20000000a00 */
[----:B------:R-:W-:Y:S02]  /*49d0*/  IMAD.U32 R0, RZ, RZ, UR44 ;  /* 0x0000002cff007e24 */ /* 0x000fe4000f8e00ff */
[----:B------:R-:W-:Y:S02]  /*49e0*/  IMAD.MOV.U32 R22, RZ, RZ, -0x1 ;  /* 0xffffffffff167424 */ /* 0x000fe400078e00ff */
[----:B------:R0:W-:Y:S01]  /*49f0*/  SYNCS.ARRIVE.TRANS64.A1T0 RZ, [R0+UR48], RZ ;  /* 0x000000ff00ff79a7 */ /* 0x0001e20008100030 */
[----:B------:R-:W-:Y:S02]  /*4a00*/  IMAD.MOV.U32 R18, RZ, RZ, -0x1 ;  /* 0xffffffffff127424 */ /* 0x000fe400078e00ff */
[----:B------:R-:W-:Y:S01]  /*4a10*/  IMAD.MOV.U32 R19, RZ, RZ, -0x1 ;  /* 0xffffffffff137424 */ /* 0x000fe200078e00ff */
[----:B0-----:R-:W-:-:S02]  /*4a20*/  PRMT R0, RZ, 0x7610, R0 ;  /* 0x00007610ff007816 */ /* 0x001fc40000000000 */
[----:B--2---:R-:W-:-:S05]  /*4a30*/  LEA R16, P0, R4, R16, 0x1 ;  /* 0x0000001004107211 */ /* 0x004fca00078008ff */
[----:B------:R-:W-:Y:S01]  /*4a40*/  IMAD.X R17, R68, 0x1, R17, P0 ;  /* 0x0000000144117824 */ /* 0x000fe200000e0611 */
[----:B------:R-:W-:-:S04]  /*4a50*/  ISETP.GE.U32.AND P0, PT, R16, UR4, PT ;  /* 0x0000000410007c0c */ /* 0x000fc8000bf06070 */
[----:B------:R-:W-:-:S13]  /*4a60*/  ISETP.GE.U32.AND.EX P0, PT, R17, UR5, PT, P0 ;  /* 0x0000000511007c0c */ /* 0x000fda000bf06100 */
[----:B------:R-:W-:Y:S05]  /*4a70*/  @P0 BRA `(.L_x_101) ;  /* 0x00000004004c0947 */ /* 0x000fea0003800000 */
[----:B------:R-:W0:Y:S01]  /*4a80*/  LDC.64 R10, c[0x0][0x628] ;  /* 0x00018a00ff0a7b82 */ /* 0x000e220000000a00 */
[----:B------:R-:W2:Y:S01]  /*4a90*/  S2R R12, SR_CTAID.X ;  /* 0x00000000000c7919 */ /* 0x000ea20000002500 */
[----:B-1-34-:R-:W-:Y:S02]  /*4aa0*/  IMAD.MOV.U32 R8, RZ, RZ, R16 ;  /* 0x000000ffff087224 */ /* 0x01afe400078e0010 */
[----:B------:R-:W-:Y:S01]  /*4ab0*/  IMAD.MOV.U32 R9, RZ, RZ, R17 ;  /* 0x000000ffff097224 */ /* 0x000fe200078e0011 */
[----:B------:R-:W1:Y:S03]  /*4ac0*/  S2R R18, SR_CTAID.Y ;  /* 0x0000000000127919 */ /* 0x000e660000002600 */
[----:B------:R-:W3:Y:S08]  /*4ad0*/  LDC R0, c[0x0][0x630] ;  /* 0x00018c00ff007b82 */ /* 0x000ef00000000800 */
[----:B------:R-:W4:Y:S01]  /*4ae0*/  LDC.64 R14, c[0x0][0x620] ;  /* 0x00018800ff0e7b82 */ /* 0x000f220000000a00 */
[----:B0-----:R-:W-:-:S04]  /*4af0*/  ISETP.NE.U32.AND P0, PT, R10, RZ, PT ;  /* 0x000000ff0a00720c */ /* 0x001fc80003f05070 */
[----:B------:R-:W-:-:S13]  /*4b00*/  ISETP.NE.AND.EX P0, PT, R11, RZ, PT, P0 ;  /* 0x000000ff0b00720c */ /* 0x000fda0003f05300 */
[----:B-1234-:R-:W-:Y:S05]  /*4b10*/  @!P0 BRA `(.L_x_102) ;  /* 0x0000000000288947 */ /* 0x01efea0003800000 */
[----:B------:R-:W0:Y:S02]  /*4b20*/  LDC R3, c[0x0][0x634] ;  /* 0x00018d00ff037b82 */ /* 0x000e240000000800 */
[----:B0-----:R-:W-:-:S05]  /*4b30*/  IADD3 R3, P0, R16, R3, RZ ;  /* 0x0000000310037210 */ /* 0x001fca0007f1e0ff */
        /* <DEDUP_REMOVED lines=8> */
.L_x_102:
[-CC-:B------:R-:W-:Y:S01]  /*4bc0*/  SHF.R.U64 R19, R8, R0.reuse, R9.reuse ;  /* 0x0000000008137219 */ /* 0x180fe20000001209 */
[----:B------:R-:W0:Y:S01]  /*4bd0*/  LDC.64 R24, c[0x0][0x640] ;  /* 0x00019000ff187b82 */ /* 0x000e220000000a00 */
[----:B------:R-:W-:Y:S01]  /*4be0*/  SHF.R.U32.HI R0, RZ, R0, R9 ;  /* 0x00000000ff007219 */ /* 0x000fe20000011609 */
[----:B------:R-:W-:Y:S01]  /*4bf0*/  ULDC UR4, c[0x0][0x150] ;  /* 0x0000540000047ab9 */ /* 0x000fe20000000800 */
[----:B------:R-:W-:Y:S02]  /*4c00*/  IADD3 R3, P0, RZ, -R19, RZ ;  /* 0x80000013ff037210 */ /* 0x000fe40007f1e0ff */
[----:B------:R-:W-:-:S03]  /*4c10*/  I2FP.F32.U32 R7, R12 ;  /* 0x0000000c00077245 */ /* 0x000fc60000201000 */
[----:B------:R-:W1:Y:S01]  /*4c20*/  LDC R6, c[0x0][0x618] ;  /* 0x00018600ff067b82 */ /* 0x000e620000000800 */
[----:B------:R-:W-:Y:S02]  /*4c30*/  IMAD.X R5, RZ, RZ, ~R0, P0 ;  /* 0x000000ffff057224 */ /* 0x000fe400000e0e00 */
[----:B------:R-:W-:Y:S01]  /*4c40*/  FMUL R7, R7, UR4 ;  /* 0x0000000407077c20 */ /* 0x000fe20008400000 */
[----:B------:R-:W-:Y:S01]  /*4c50*/  ULDC UR4, c[0x0][0x154] ;  /* 0x0000550000047ab9 */ /* 0x000fe20000000800 */
[-C--:B------:R-:W-:Y:S02]  /*4c60*/  IMAD R0, R5, R14.reuse, RZ ;  /* 0x0000000e05007224 */ /* 0x080fe400078e02ff */
[C---:B------:R-:W-:Y:S01]  /*4c70*/  IMAD.WIDE.U32 R4, R3.reuse, R14, R16 ;  /* 0x0000000e03047225 */ /* 0x040fe200078e0010 */
[----:B------:R-:W2:Y:S01]  /*4c80*/  LDC R8, c[0x0][0x608] ;  /* 0x00018200ff087b82 */ /* 0x000ea20000000800 */
[----:B------:R-:W3:Y:S02]  /*4c90*/  F2I.U32.TRUNC.NTZ R7, R7 ;  /* 0x0000000700077305 */ /* 0x000ee4000020f000 */
[----:B------:R-:W-:Y:S01]  /*4ca0*/  IMAD R3, R3, R15, R0 ;  /* 0x0000000f03037224 */ /* 0x000fe200078e0200 */
[----:B------:R-:W-:-:S03]  /*4cb0*/  I2FP.F32.U32 R0, R18 ;  /* 0x0000001200007245 */ /* 0x000fc60000201000 */
[----:B------:R-:W-:Y:S01]  /*4cc0*/  IMAD.IADD R3, R5, 0x1, R3 ;  /* 0x0000000105037824 */ /* 0x000fe200078e0203 */
[----:B------:R-:W4:Y:S01]  /*4cd0*/  LDC R11, c[0x0][0x658] ;  /* 0x00019600ff0b7b82 */ /* 0x000f220000000800 */
[----:B0-----:R-:W-:-:S04]  /*4ce0*/  ISETP.NE.U32.AND P0, PT, R24, RZ, PT ;  /* 0x000000ff1800720c */ /* 0x001fc80003f05070 */
[----:B------:R-:W-:-:S03]  /*4cf0*/  ISETP.NE.AND.EX P0, PT, R25, RZ, PT, P0 ;  /* 0x000000ff1900720c */ /* 0x000fc60003f05300 */
[----:B------:R-:W0:Y:S01]  /*4d00*/  LDC R9, c[0x0][0x144] ;  /* 0x00005100ff097b82 */ /* 0x000e220000000800 */
[-C--:B-1----:R-:W-:Y:S01]  /*4d10*/  SHF.R.U64 R10, R4, R6.reuse, R3 ;  /* 0x00000006040a7219 */ /* 0x082fe20000001203 */
[----:B---3--:R-:W-:Y:S01]  /*4d20*/  IMAD.MOV R7, RZ, RZ, -R7 ;  /* 0x000000ffff077224 */ /* 0x008fe200078e0a07 */
[----:B------:R-:W-:Y:S01]  /*4d30*/  SHF.R.U32.HI R3, RZ, R6, R3 ;  /* 0x00000006ff037219 */ /* 0x000fe20000011603 */
[----:B------:R-:W-:-:S04]  /*4d40*/  FMUL R6, R0, UR4 ;  /* 0x0000000400067c20 */ /* 0x000fc80008400000 */
[----:B------:R-:W1:Y:S01]  /*4d50*/  LDC R21, c[0x0][0x148] ;  /* 0x00005200ff157b82 */ /* 0x000e620000000800 */
[----:B------:R3:W0:Y:S01]  /*4d60*/  F2I.U32.TRUNC.NTZ R14, R6 ;  /* 0x00000006000e7305 */ /* 0x000622000020f000 */
[-CC-:B--2---:R-:W-:Y:S02]  /*4d70*/  SHF.R.U64 R13, R10, R8.reuse, R3.reuse ;  /* 0x000000080a0d7219 */ /* 0x184fe40000001203 */
[----:B------:R-:W-:-:S04]  /*4d80*/  SHF.R.U32.HI R0, RZ, R8, R3 ;  /* 0x00000008ff007219 */ /* 0x000fc80000011603 */
[----:B-----5:R-:W2:Y:S01]  /*4d90*/  LDC R20, c[0x0][0x648] ;  /* 0x00019200ff147b82 */ /* 0x020ea20000000800 */
[-CC-:B----4-:R-:W-:Y:S02]  /*4da0*/  SHF.R.U64 R15, R13, R11.reuse, R0.reuse ;  /* 0x0000000b0d0f7219 */ /* 0x190fe40000001200 */
[----:B------:R-:W-:-:S03]  /*4db0*/  SHF.R.U32.HI R5, RZ, R11, R0 ;  /* 0x0000000bff057219 */ /* 0x000fc60000011600 */
[----:B------:R-:W-:Y:S02]  /*4dc0*/  IMAD.MOV.U32 R4, RZ, RZ, R15 ;  /* 0x000000ffff047224 */ /* 0x000fe400078e000f */
[----:B------:R-:W4:Y:S01]  /*4dd0*/  LDC R26, c[0x0][0x638] ;  /* 0x00018e00ff1a7b82 */ /* 0x000f220000000800 */
[----:B0-----:R-:W-:-:S07]  /*4de0*/  IMAD R22, R9, R7, R12 ;  /* 0x0000000709167224 */ /* 0x001fce00078e020c */
[----:B------:R-:W0:Y:S08]  /*4df0*/  LDC R27, c[0x0][0x610] ;  /* 0x00018400ff1b7b82 */ /* 0x000e300000000800 */
[----:B------:R-:W0:Y:S01]  /*4e00*/  LDC R28, c[0x0][0x600] ;  /* 0x00018000ff1c7b82 */ /* 0x000e220000000800 */
[----:B-123--:R-:W-:Y:S05]  /*4e10*/  @!P0 BRA `(.L_x_103) ;  /* 0x0000000000288947 */ /* 0x00efea0003800000 */
[----:B------:R-:W1:Y:S02]  /*4e20*/  LDC R0, c[0x0][0x64c] ;  /* 0x00019300ff007b82 */ /* 0x000e640000000800 */
[----:B-1----:R-:W-:-:S05]  /*4e30*/  IADD3 R3, P0, R15, R0, RZ ;  /* 0x000000000f037210 */ /* 0x002fca0007f1e0ff */
        /* <DEDUP_REMOVED lines=8> */
.L_x_103:
[----:B------:R-:W-:Y:S01]  /*4ec0*/  ISETP.NE.AND P0, PT, R2, 0x1, PT ;  /* 0x000000010200780c */ /* 0x000fe20003f05270 */
[----:B------:R-:W-:Y:S01]  /*4ed0*/  IMAD.MOV R14, RZ, RZ, -R14 ;  /* 0x000000ffff0e7224 */ /* 0x000fe200078e0a0e */
[----:B------:R-:W-:Y:S02]  /*4ee0*/  SHF.R.U64 R0, R4, R20, R5 ;  /* 0x0000001404007219 */ /* 0x000fe40000001205 */
[----:B------:R-:W-:Y:S02]  /*4ef0*/  LOP3.LUT R3, R13, R70, RZ, 0xc0, !PT ;  /* 0x000000460d037212 */ /* 0x000fe400078ec0ff */
[----:B------:R-:W-:Y:S01]  /*4f00*/  LOP3.LUT R5, R10, R69, RZ, 0xc0, !PT ;  /* 0x000000450a057212 */ /* 0x000fe200078ec0ff */
[----:B------:R-:W-:Y:S02]  /*4f10*/  IMAD.MOV R4, RZ, RZ, -R0 ;  /* 0x000000ffff047224 */ /* 0x000fe400078e0a00 */
[----:B------:R-:W-:Y:S02]  /*4f20*/  IMAD R3, R66, R0, R3 ;  /* 0x0000000042037224 */ /* 0x000fe400078e0203 */
[----:B----4-:R-:W-:-:S02]  /*4f30*/  IMAD R0, R4, R26, R15 ;  /* 0x0000001a04007224 */ /* 0x010fc400078e020f */
[----:B------:R-:W-:Y:S02]  /*4f40*/  @P0 IMAD R22, R21, R14, R18 ;  /* 0x0000000e15160224 */ /* 0x000fe400078e0212 */
[----:B------:R-:W-:Y:S02]  /*4f50*/  IMAD.MOV.U32 R4, RZ, RZ, 0x1 ;  /* 0x00000001ff047424 */ /* 0x000fe400078e00ff */
[----:B0-----:R-:W-:Y:S02]  /*4f60*/  IMAD R22, R3, R27, R22 ;  /* 0x0000001b03167224 */ /* 0x001fe400078e0216 */
[----:B------:R-:W-:Y:S01]  /*4f70*/  IMAD R3, R0, R28, R5 ;  /* 0x0000001c00037224 */ /* 0x000fe200078e0205 */
[----:B------:R-:W-:-:S04]  /*4f80*/  PRMT R0, R4, 0x7610, R0 ;  /* 0x0000761004007816 */ /* 0x000fc80000000000 */
[----:B------:R-:W-:Y:S02]  /*4f90*/  SEL R18, R3, R22, !P0 ;  /* 0x0000001603127207 */ /* 0x000fe40004000000 */
[----:B------:R-:W-:-:S07]  /*4fa0*/  SEL R22, R22, R3, !P0 ;  /* 0x0000000316167207 */ /* 0x000fce0004000000 */
.L_x_101:
[----:B------:R-:W-:Y:S01]  /*4fb0*/  UIMAD.WIDE.U32 UR4, UR38, 0x24924925, URZ ;  /* 0x24924925260478a5 */ /* 0x000fe2000f8e003f */
[----:B------:R-:W-:Y:S02]  /*4fc0*/  LOP3.LUT P0, RZ, R0, 0xff, RZ, 0xc0, !PT ;  /* 0x000000ff00ff7812 */ /* 0x000fe4000780c0ff */
[----:B------:R-:W-:Y:S01]  /*4fd0*/  LOP3.LUT R75, R75, 0x1, RZ, 0x3c, !PT ;  /* 0x000000014b4b7812 */ /* 0x000fe200078e3cff */
[----:B------:R-:W-:-:S04]  /*4fe0*/  UIADD3 UR4, UR38, -UR5, URZ ;  /* 0x8000000526047290 */ /* 0x000fc8000fffe03f */
[----:B------:R-:W-:-:S04]  /*4ff0*/  ULEA.HI UR4, UR4, UR5, URZ, 0x1f ;  /* 0x0000000504047291 */ /* 0x000fc8000f8ff83f */
[----:B------:R-:W-:-:S04]  /*5000*/  USHF.R.U32.HI UR4, URZ, 0x2, UR4 ;  /* 0x000000023f047899 */ /* 0x000fc80008011604 */
[----:B------:R-:W-:Y:S01]  /*5010*/  UIMAD UR38, UR4, -0x7, UR38 ;  /* 0xfffffff9042678a4 */ /* 0x000fe2000f8e0226 */
[----:B------:R-:W-:Y:S11]  /*5020*/  @P0 BRA `(.L_x_104) ;  /* 0xffffffc800140947 */ /* 0x000ff6000383ffff */
[----:B------:R-:W-:Y:S05]  /*5030*/  EXIT ;  /* 0x000000000000794d */ /* 0x000fea0003800000 */
.L_x_17:
[----:B------:R-:W-:-:S08]  /*5040*/  ISETP.NE.AND P0, PT, R9, RZ, PT ;  /* 0x000000ff0900720c */ /* 0x000fd00003f05270 */
[----:B0-----:R-:W0:-:S00]  /*5050*/  USETMAXREG.DEALLOC.CTAPOOL 0x28 ;  /* 0x00000028000079c8 */ /* 0x001e0000080e0500 */
[----:B------:R-:W-:Y:S05]  /*5060*/  @P0 EXIT ;  /* 0x000000000000094d */ /* 0x000fea0003800000 */
[----:B0-----:R-:W-:Y:S01]  /*5070*/  LOP3.LUT P0, RZ, R3, 0xff, RZ, 0xc0, !PT ;  /* 0x000000ff03ff7812 */ /* 0x001fe2000780c0ff */
[----:B------:R-:W-:Y:S02]  /*5080*/  IMAD.MOV.U32 R3, RZ, RZ, 0x1 ;  /* 0x00000001ff037424 */ /* 0x000fe400078e00ff */
[----:B------:R-:W-:-:S10]  /*5090*/  IMAD.MOV.U32 R8, RZ, RZ, RZ ;  /* 0x000000ffff087224 */ /* 0x000fd400078e00ff */
[----:B------:R-:W-:Y:S05]  /*50a0*/  @!P0 BRA `(.L_x_105) ;  /* 0x0000000c00648947 */ /* 0x000fea0003800000 */
[----:B------:R-:W0:Y:S01]  /*50b0*/  S2R R12, SR_CgaCtaId ;  /* 0x00000000000c7919 */ /* 0x000e220000008800 */
[----:B------:R-:W-:Y:S01]  /*50c0*/  LOP3.LUT P0, RZ, R4, 0x1f, RZ, 0xc0, !PT ;  /* 0x0000001f04ff7812 */ /* 0x000fe2000780c0ff */
[----:B------:R-:W-:Y:S01]  /*50d0*/  ULDC UR5, c[0x0][0x658] ;  /* 0x0001960000057ab9 */ /* 0x000fe20000000800 */
[----:B------:R-:W-:Y:S01]  /*50e0*/  UMOV UR6, 0xffffffff ;  /* 0xffffffff00067882 */ /* 0x000fe20000000000 */
[----:B------:R-:W-:Y:S01]  /*50f0*/  BSSY B0, `(.L_x_105) ;  /* 0x00000d4000007945 */ /* 0x000fe20003800000 */
[----:B------:R-:W-:Y:S01]  /*5100*/  USHF.L.U32 UR6, UR6, UR5, URZ ;  /* 0x0000000506067299 */ /* 0x000fe2000800063f */
[C---:B------:R-:W-:Y:S01]  /*5110*/  ISETP.NE.AND P2, PT, R5.reuse, RZ, PT ;  /* 0x000000ff0500720c */ /* 0x040fe20003f45270 */
[----:B------:R-:W-:Y:S01]  /*5120*/  IMAD.MOV.U32 R10, RZ, RZ, 0x1 ;  /* 0x00000001ff0a7424 */ /* 0x000fe200078e00ff */
[----:B------:R-:W-:Y:S01]  /*5130*/  ISETP.NE.OR P0, PT, R5, RZ, !P0 ;  /* 0x000000ff0500720c */ /* 0x000fe20004705670 */
[----:B------:R-:W-:Y:S01]  /*5140*/  IMAD.MOV.U32 R3, RZ, RZ, 0x1 ;  /* 0x00000001ff037424 */ /* 0x000fe200078e00ff */
[----:B------:R-:W-:Y:S01]  /*5150*/  LOP3.LUT R9, R23, 0x2, RZ, 0xfc, !PT ;  /* 0x0000000217097812 */ /* 0x000fe200078efcff */
[----:B------:R-:W-:Y:S01]  /*5160*/  IMAD.MOV.U32 R8, RZ, RZ, RZ ;  /* 0x000000ffff087224 */ /* 0x000fe200078e00ff */
[----:B------:R-:W-:Y:S01]  /*5170*/  ULDC UR4, c[0x0][0x600] ;  /* 0x0001800000047ab9 */ /* 0x000fe20000000800 */
[----:B------:R-:W-:Y:S01]  /*5180*/  UMOV UR7, 0x1 ;  /* 0x0000000100077882 */ /* 0x000fe20000000000 */
[----:B------:R-:W-:-:S02]  /*5190*/  UIADD3 UR21, UR40, 0x1, URZ ;  /* 0x0000000128157890 */ /* 0x000fc4000fffe03f */
[----:B------:R-:W-:Y:S02]  /*51a0*/  UIADD3 UR4, UR4, -0x1, URZ ;  /* 0xffffffff04047890 */ /* 0x000fe4000fffe03f */
[----:B------:R-:W-:Y:S02]  /*51b0*/  USHF.L.U32 UR5, UR7, UR5, URZ ;  /* 0x0000000507057299 */ /* 0x000fe4000800063f */
[----:B------:R-:W-:Y:S01]  /*51c0*/  ULOP3.LUT UR13, URZ, UR6, URZ, 0x33, !UPT ;  /* 0x000000063f0d7292 */ /* 0x000fe2000f8e333f */
[----:B------:R-:W-:Y:S01]  /*51d0*/  ULDC.64 UR22, c[0x0][0x198] ;  /* 0x0000660000167ab9 */ /* 0x000fe20000000a00 */
[C---:B0-----:R-:W-:Y:S02]  /*51e0*/  IMAD.SHL.U32 R11, R12.reuse, 0x20, RZ ;  /* 0x000000200c0b7824 */ /* 0x041fe400078e00ff */
[----:B------:R-:W-:-:S03]  /*51f0*/  IMAD.SHL.U32 R12, R12, 0x800, RZ ;  /* 0x000008000c0c7824 */ /* 0x000fc600078e00ff */
[----:B------:R-:W-:Y:S02]  /*5200*/  LOP3.LUT R11, R11, 0x20, RZ, 0xc0, !PT ;  /* 0x000000200b0b7812 */ /* 0x000fe400078ec0ff */
[----:B------:R-:W-:-:S07]  /*5210*/  LOP3.LUT R12, R12, 0x800, RZ, 0xc0, !PT ;  /* 0x000008000c0c7812 */ /* 0x000fce00078ec0ff */
.L_x_117:
[----:B------:R-:W-:-:S03]  /*5220*/  UMOV UR6, 0xffffffff ;  /* 0xffffffff00067882 */ /* 0x000fc60000000000 */
[----:B------:R-:W-:Y:S05]  /*5230*/  BRA.DIV UR6, `(.L_x_106) ;  /* 0x0000001206887947 */ /* 0x000fea000b800000 */
[----:B------:R-:W-:-:S13]  /*5240*/  ELECT P6, URZ, PT ;  /* 0x00000000003f782f */ /* 0x000fda00038c0000 */
.L_x_133:
[----:B------:R-:W0:Y:S01]  /*5250*/  LDC R4, c[0x0][0x28c] ;  /* 0x0000a300ff047b82 */ /* 0x000e220000000800 */
[----:B------:R-:W-:Y:S01]  /*5260*/  BSSY B1, `(.L_x_107) ;  /* 0x0000045000017945 */ /* 0x000fe20003800000 */
[----:B0-----:R-:W-:-:S13]  /*5270*/  ISETP.LT.OR P6, PT, R4, 0x1, !P6 ;  /* 0x000000010400780c */ /* 0x001fda00077c1670 */
[----:B------:R-:W-:Y:S05]  /*5280*/  @P6 BRA `(.L_x_108) ;  /* 0x0000000400086947 */ /* 0x000fea0003800000 */
[----:B------:R-:W-:Y:S02]  /*5290*/  IMAD.SHL.U32 R22, R22, 0x40, RZ ;  /* 0x0000004016167824 */ /* 0x000fe400078e00ff */
[----:B------:R-:W-:Y:S02]  /*52a0*/  IMAD R18, R18, 0x40, R11 ;  /* 0x0000004012127824 */ /* 0x000fe400078e020b */
[----:B------:R-:W-:Y:S02]  /*52b0*/  IMAD.MOV.U32 R15, RZ, RZ, RZ ;  /* 0x000000ffff0f7224 */ /* 0x000fe400078e00ff */
[----:B------:R-:W-:Y:S02]  /*52c0*/  IMAD.U32 R20, RZ, RZ, UR21 ;  /* 0x00000015ff147e24 */ /* 0x000fe4000f8e00ff */
[----:B------:R-:W-:Y:S02]  /*52d0*/  IMAD.MOV.U32 R4, RZ, RZ, R3 ;  /* 0x000000ffff047224 */ /* 0x000fe400078e0003 */
[----:B------:R-:W-:-:S07]  /*52e0*/  IMAD.MOV.U32 R5, RZ, RZ, R8 ;  /* 0x000000ffff057224 */ /* 0x000fce00078e0008 */
.L_x_112:
[----:B------:R-:W0:Y:S01]  /*52f0*/  S2R R7, SR_CgaCtaId ;  /* 0x0000000000077919 */ /* 0x000e220000008800 */
[----:B------:R-:W-:-:S04]  /*5300*/  MOV R6, 0x400 ;  /* 0x0000040000067802 */ /* 0x000fc80000000f00 */
[----:B0-----:R-:W-:Y:S02]  /*5310*/  LEA R14, R7, R6, 0x18 ;  /* 0x00000006070e7211 */ /* 0x001fe400078ec0ff */
[----:B------:R-:W-:Y:S01]  /*5320*/  SHF.L.U32 R6, R4, 0x1f, RZ ;  /* 0x0000001f04067819 */ /* 0x000fe200000006ff */
[----:B------:R-:W0:Y:S02]  /*5330*/  @!P2 LDC R7, c[0x0][0x500] ;  /* 0x00014000ff07ab82 */ /* 0x000e240000000800 */
[----:B------:R-:W-:-:S04]  /*5340*/  IMAD R13, R5, 0x8, R14 ;  /* 0x00000008050d7824 */ /* 0x000fc800078e020e */
[----:B------:R-:W1:Y:S02]  /*5350*/  SYNCS.PHASECHK.TRANS64.TRYWAIT P1, [R13+URZ+0x38], R6 ;  /* 0x000038060d0075a7 */ /* 0x000e64000802017f */
[----:B-1----:R-:W-:Y:S05]  /*5360*/  @!P1 BRA `(.L_x_109) ;  /* 0x00000010005c9947 */ /* 0x002fea0003800000 */
.L_x_134:
[----:B-1----:R-:W-:Y:S01]  /*5370*/  PRMT R6, R9, 0x9910, RZ ;  /* 0x0000991009067816 */ /* 0x002fe200000000ff */
[----:B0-----:R0:W-:Y:S03]  /*5380*/  @!P2 SYNCS.ARRIVE.TRANS64 RZ, [R13+URZ], R7 ;  /* 0x000000070dffa9a7 */ /* 0x0011e6000800003f */
[----:B------:R-:W-:-:S13]  /*5390*/  ISETP.NE.AND P1, PT, R6, 0x2, PT ;  /* 0x000000020600780c */ /* 0x000fda0003f25270 */
[----:B0-----:R-:W-:Y:S05]  /*53a0*/  @P1 BRA `(.L_x_110) ;  /* 0x0000000000041947 */ /* 0x001fea0003800000 */
[----:B------:R-:W-:Y:S01]  /*53b0*/  BPT.TRAP 0x1 ;  /* 0x000000040000795c */ /* 0x000fe20000300000 */
.L_x_110:
[----:B------:R-:W-:Y:S05]  /*53c0*/  @P0 BRA `(.L_x_111) ;  /* 0x0000000000040947 */ /* 0x000fea0003800000 */
[----:B------:R-:W-:Y:S01]  /*53d0*/  BPT.TRAP 0x1 ;  /* 0x000000040000795c */ /* 0x000fe20000300000 */
.L_x_111:
[----:B------:R-:W-:Y:S01]  /*53e0*/  IMAD R6, R5, 0x4000, R14 ;  /* 0x0000400005067824 */ /* 0x000fe200078e020e */
[----:B------:R-:W-:Y:S01]  /*53f0*/  R2UR UR34, R15 ;  /* 0x000000000f2272ca */ /* 0x000fe200000e0000 */
[----:B------:R-:W-:Y:S01]  /*5400*/  VIADD R20, R20, 0xffffffff ;  /* 0xffffffff14147836 */ /* 0x000fe20000000000 */
[----:B------:R-:W-:Y:S01]  /*5410*/  R2UR UR33, R13 ;  /* 0x000000000d2172ca */ /* 0x000fe200000e0000 */
[----:B------:R-:W-:Y:S01]  /*5420*/  UIADD3 UR6, UP0, UR22, 0xf0, URZ ;  /* 0x000000f016067890 */ /* 0x000fe2000ff1e03f */
[----:B------:R-:W-:Y:S01]  /*5430*/  R2UR UR24, R6 ;  /* 0x00000000061872ca */ /* 0x000fe200000e0000 */
[----:B------:R-:W-:Y:S01]  /*5440*/  IMAD R6, R5, 0x2000, R12 ;  /* 0x0000200005067824 */ /* 0x000fe200078e020c */
[----:B------:R-:W-:Y:S01]  /*5450*/  R2UR UR36, R19 ;  /* 0x00000000132472ca */ /* 0x000fe200000e0000 */
[----:B------:R-:W-:Y:S01]  /*5460*/  UIADD3 UR30, UP1, UR22, 0x1f0, URZ ;  /* 0x000001f0161e7890 */ /* 0x000fe2000ff3e03f */
[----:B------:R-:W-:Y:S01]  /*5470*/  R2UR UR35, R22 ;  /* 0x00000000162372ca */ /* 0x000fe200000e0000 */
[----:B------:R-:W-:Y:S01]  /*5480*/  IMAD R6, R6, 0x2, R14 ;  /* 0x0000000206067824 */ /* 0x000fe200078e020e */
[----:B------:R-:W-:Y:S01]  /*5490*/  R2UR UR19, R18 ;  /* 0x00000000121372ca */ /* 0x000fe200000e0000 */
[----:B------:R-:W-:Y:S01]  /*54a0*/  UIADD3.X UR7, URZ, UR23, URZ, UP0, !UPT ;  /* 0x000000173f077290 */ /* 0x000fe200087fe43f */
[----:B------:R-:W-:Y:S01]  /*54b0*/  ISETP.GT.AND P3, PT, R20, 0x1, PT ;  /* 0x000000011400780c */ /* 0x000fe20003f64270 */
[----:B------:R-:W-:Y:S01]  /*54c0*/  UIADD3 UR26, UR34, 0x40, URZ ;  /* 0x00000040221a7890 */ /* 0x000fe2000fffe03f */
[----:B------:R-:W-:Y:S01]  /*54d0*/  R2UR UR8, R6 ;  /* 0x00000000060872ca */ /* 0x000fe200000e0000 */
[----:B------:R-:W-:Y:S01]  /*54e0*/  UIADD3.X UR31, URZ, UR23, URZ, UP1, !UPT ;  /* 0x000000173f1f7290 */ /* 0x000fe20008ffe43f */
[----:B------:R-:W-:Y:S01]  /*54f0*/  VIADD R5, R5, 0x1 ;  /* 0x0000000105057836 */ /* 0x000fe20000000000 */
[----:B------:R-:W-:Y:S01]  /*5500*/  UIADD3 UR32, UR24, 0x180, URZ ;  /* 0x0000018018207890 */ /* 0x000fe2000fffe03f */
[----:B------:R-:W-:Y:S01]  /*5510*/  VIADD R15, R15, 0x80 ;  /* 0x000000800f0f7836 */ /* 0x000fe20000000000 */
[----:B------:R-:W-:Y:S01]  /*5520*/  UIADD3 UR24, UR24, 0x2180, URZ ;  /* 0x0000218018187890 */ /* 0x000fe2000fffe03f */
[----:B------:R-:W-:Y:S01]  /*5530*/  UMOV UR14, 0x0 ;  /* 0x00000000000e7882 */ /* 0x000fe20000000000 */
[----:B------:R-:W-:Y:S01]  /*5540*/  UMOV UR15, 0x10000000 ;  /* 0x10000000000f7882 */ /* 0x000fe20000000000 */
[----:B------:R-:W-:Y:S01]  /*5550*/  ISETP.NE.AND P1, PT, R5, 0x7, PT ;  /* 0x000000070500780c */ /* 0x000fe20003f25270 */
[----:B------:R-:W-:Y:S01]  /*5560*/  UMOV UR25, UR33 ;  /* 0x0000002100197c82 */ /* 0x000fe20008000000 */
[----:B------:R-:W-:Y:S01]  /*5570*/  UMOV UR28, UR36 ;  /* 0x00000024001c7c82 */ /* 0x000fe20008000000 */
[----:B------:R-:W-:-:S02]  /*5580*/  UMOV UR27, UR35 ;  /* 0x00000023001b7c82 */ /* 0x000fc40008000000 */
[----:B------:R-:W-:Y:S01]  /*5590*/  UIADD3 UR16, UR8, 0x1c180, URZ ;  /* 0x0001c18008107890 */ /* 0x000fe2000fffe03f */
[----:B------:R0:W-:Y:S01]  /*55a0*/  UTMALDG.3D [UR32], [UR6], desc[UR14] ;  /* 0x00000e20060075b4 */ /* 0x0001e20008011000 */
[----:B------:R-:W-:Y:S01]  /*55b0*/  UIADD3 UR8, UR8, 0x1e180, URZ ;  /* 0x0001e18008087890 */ /* 0x000fe2000fffe03f */
[----:B------:R-:W-:Y:S01]  /*55c0*/  SEL R7, RZ, 0x1, P1 ;  /* 0x00000001ff077807 */ /* 0x000fe20000800000 */
[----:B------:R-:W-:Y:S01]  /*55d0*/  UMOV UR29, 0x30000 ;  /* 0x00030000001d7882 */ /* 0x000fe20000000000 */
[----:B------:R-:W-:Y:S01]  /*55e0*/  UMOV UR17, UR33 ;  /* 0x0000002100117c82 */ /* 0x000fe20008000000 */
[----:B------:R-:W-:Y:S01]  /*55f0*/  UMOV UR18, UR34 ;  /* 0x0000002200127c82 */ /* 0x000fe20008000000 */
[----:B------:R-:W-:Y:S01]  /*5600*/  UMOV UR20, UR36 ;  /* 0x0000002400147c82 */ /* 0x000fe20008000000 */
[----:B------:R-:W-:Y:S01]  /*5610*/  UMOV UR9, UR33 ;  /* 0x0000002100097c82 */ /* 0x000fe20008000000 */
[----:B------:R-:W-:Y:S01]  /*5620*/  UMOV UR11, UR19 ;  /* 0x00000013000b7c82 */ /* 0x000fe20008000000 */
[----:B------:R-:W-:Y:S01]  /*5630*/  UMOV UR12, UR36 ;  /* 0x00000024000c7c82 */ /* 0x000fe20008000000 */
[----:B------:R0:W-:Y:S01]  /*5640*/  UTMALDG.3D [UR24], [UR6], desc[UR14] ;  /* 0x00000e18060075b4 */ /* 0x0001e20008011000 */
[----:B------:R-:W-:Y:S01]  /*5650*/  UMOV UR10, UR26 ;  /* 0x0000001a000a7c82 */ /* 0x000fe20008000000 */
[----:B------:R-:W-:-:S02]  /*5660*/  LOP3.LUT R4, R4, R7, RZ, 0x3c, !PT ;  /* 0x0000000704047212 */ /* 0x000fc400078e3cff */
[----:B------:R-:W-:Y:S01]  /*5670*/  SEL R5, R5, RZ, P1 ;  /* 0x000000ff05057207 */ /* 0x000fe20000800000 */
[----:B------:R0:W-:Y:S01]  /*5680*/  UTMALDG.3D.MULTICAST [UR16], [UR30], UR29, desc[UR14] ;  /* 0x00000e101e0073b4 */ /* 0x0001e2000801181d */
[----:B------:R0:W-:Y:S02]  /*5690*/  UTMALDG.3D.MULTICAST [UR8], [UR30], UR29, desc[UR14] ;  /* 0x00000e081e0073b4 */ /* 0x0001e4000801181d */
[----:B0-----:R-:W-:Y:S05]  /*56a0*/  @P3 BRA `(.L_x_112) ;  /* 0xfffffffc00103947 */ /* 0x001fea000383ffff */
.L_x_108:
[----:B------:R-:W-:Y:S05]  /*56b0*/  BSYNC B1 ;  /* 0x0000000000017941 */ /* 0x000fea0003800000 */
.L_x_107:
[----:B------:R-:W2:Y:S01]  /*56c0*/  LDL.64 R24, [R1] ;  /* 0x0000000001187983 */ /* 0x000ea20000100a00 */
[----:B------:R-:W-:Y:S01]  /*56d0*/  LOP3.LUT P4, RZ, R10, 0xff, RZ, 0xc0, !PT ;  /* 0x000000ff0aff7812 */ /* 0x000fe2000788c0ff */
[----:B------:R-:W-:Y:S01]  /*56e0*/  VIADD R13, R8, UR40 ;  /* 0x00000028080d7c36 */ /* 0x000fe20008000000 */
[----:B------:R-:W-:Y:S01]  /*56f0*/  ULDC.64 UR6, c[0x0][0x650] ;  /* 0x0001940000067ab9 */ /* 0x000fe20000000a00 */
[----:B------:R-:W-:Y:S01]  /*5700*/  IMAD.U32 R8, RZ, RZ, UR40 ;  /* 0x00000028ff087e24 */ /* 0x000fe2000f8e00ff */
[----:B------:R-:W-:Y:S01]  /*5710*/  UISETP.GE.U32.AND UP0, UPT, UR40, 0x7, UPT ;  /* 0x000000072800788c */ /* 0x000fe2000bf06070 */
[C---:B------:R-:W-:Y:S01]  /*5720*/  IMAD.WIDE.U32 R4, R13.reuse, 0x24924925, RZ ;  /* 0x249249250d047825 */ /* 0x040fe200078e00ff */
[----:B------:R-:W-:Y:S01]  /*5730*/  ISETP.GT.U32.AND P1, PT, R13, 0x6, PT ;  /* 0x000000060d00780c */ /* 0x000fe20003f24070 */
[----:B------:R-:W-:Y:S01]  /*5740*/  BSSY B1, `(.L_x_113) ;  /* 0x000006c000017945 */ /* 0x000fe20003800000 */
[----:B------:R-:W-:Y:S01]  /*5750*/  PRMT R10, RZ, 0x7610, R10 ;  /* 0x00007610ff0a7816 */ /* 0x000fe2000000000a */
[----:B------:R-:W-:Y:S01]  /*5760*/  IMAD.MOV.U32 R22, RZ, RZ, -0x1 ;  /* 0xffffffffff167424 */ /* 0x000fe200078e00ff */
[----:B------:R-:W-:Y:S01]  /*5770*/  ISETP.LT.U32.AND P1, PT, R8, 0x7, P1 ;  /* 0x000000070800780c */ /* 0x000fe20000f21070 */
[----:B------:R-:W-:Y:S01]  /*5780*/  IMAD.MOV.U32 R18, RZ, RZ, -0x1 ;  /* 0xffffffffff127424 */ /* 0x000fe200078e00ff */
[----:B------:R-:W-:Y:S01]  /*5790*/  PLOP3.LUT P3, PT, PT, PT, UP0, 0x80, 0x0 ;  /* 0x000000000000781c */ /* 0x000fe20003f6f008 */
[----:B------:R-:W0:Y:S01]  /*57a0*/  @P4 S2R R7, SR_CgaCtaId ;  /* 0x0000000000074919 */ /* 0x000e220000008800 */
[----:B------:R-:W-:Y:S01]  /*57b0*/  SEL R4, RZ, 0x1, !P1 ;  /* 0x00000001ff047807 */ /* 0x000fe20004800000 */
[----:B------:R-:W-:Y:S01]  /*57c0*/  IMAD.MOV.U32 R19, RZ, RZ, -0x1 ;  /* 0xffffffffff137424 */ /* 0x000fe200078e00ff */
[----:B------:R-:W-:-:S02]  /*57d0*/  @P4 MOV R6, 0x400 ;  /* 0x0000040000064802 */ /* 0x000fc40000000f00 */
[----:B------:R-:W-:Y:S02]  /*57e0*/  LOP3.LUT R3, R3, R4, RZ, 0x3c, !PT ;  /* 0x0000000403037212 */ /* 0x000fe400078e3cff */
[----:B------:R-:W-:Y:S02]  /*57f0*/  PRMT R4, RZ, 0x7610, R4 ;  /* 0x00007610ff047816 */ /* 0x000fe40000000004 */
[----:B0-----:R-:W-:Y:S01]  /*5800*/  @P4 LEA R6, R7, R6, 0x18 ;  /* 0x0000000607064211 */ /* 0x001fe200078ec0ff */
[----:B------:R-:W-:-:S03]  /*5810*/  IMAD.IADD R7, R13, 0x1, -R5 ;  /* 0x000000010d077824 */ /* 0x000fc600078e0a05 */
[----:B------:R0:W-:Y:S02]  /*5820*/  @P4 SYNCS.ARRIVE.TRANS64.A1T0 RZ, [R6+URZ+0xa8], RZ ;  /* 0x0000a8ff06ff49a7 */ /* 0x0001e4000810003f */
[----:B------:R-:W-:-:S04]  /*5830*/  LEA.HI R7, R7, R5, RZ, 0x1f ;  /* 0x0000000507077211 */ /* 0x000fc800078ff8ff */
[----:B------:R-:W-:-:S04]  /*5840*/  SHF.R.U32.HI R8, RZ, 0x2, R7 ;  /* 0x00000002ff087819 */ /* 0x000fc80000011607 */
[----:B------:R-:W-:Y:S01]  /*5850*/  @P3 LOP3.LUT R3, R3, 0x1, R8, 0x78, !PT ;  /* 0x0000000103033812 */ /* 0x000fe200078e7808 */
[----:B------:R-:W-:Y:S01]  /*5860*/  IMAD R8, R8, -0x7, R13 ;  /* 0xfffffff908087824 */ /* 0x000fe200078e020d */
[----:B--2---:R-:W-:-:S05]  /*5870*/  IADD3 R16, P1, R16, R24, RZ ;  /* 0x0000001810107210 */ /* 0x004fca0007f3e0ff */
[----:B------:R-:W-:Y:S01]  /*5880*/  IMAD.X R17, R17, 0x1, R0, P1 ;  /* 0x0000000111117824 */ /* 0x000fe200008e0600 */
[----:B------:R-:W-:-:S04]  /*5890*/  ISETP.GE.U32.AND P1, PT, R16, UR6, PT ;  /* 0x0000000610007c0c */ /* 0x000fc8000bf26070 */
[----:B------:R-:W-:-:S13]  /*58a0*/  ISETP.GE.U32.AND.EX P1, PT, R17, UR7, PT, P1 ;  /* 0x0000000711007c0c */ /* 0x000fda000bf26110 */
[----:B0-----:R-:W-:Y:S05]  /*58b0*/  @P1 BRA `(.L_x_114) ;  /* 0x0000000400501947 */ /* 0x001fea0003800000 */
[----:B------:R-:W0:Y:S01]  /*58c0*/  S2R R13, SR_CTAID.X ;  /* 0x00000000000d7919 */ /* 0x000e220000002500 */
[----:B------:R-:W-:Y:S01]  /*58d0*/  ULDC.64 UR6, c[0x0][0x628] ;  /* 0x00018a0000067ab9 */ /* 0x000fe20000000a00 */
[----:B------:R-:W-:Y:S01]  /*58e0*/  ULDC UR9, c[0x0][0x630] ;  /* 0x00018c0000097ab9 */ /* 0x000fe20000000800 */
[----:B------:R-:W-:Y:S01]  /*58f0*/  ISETP.NE.U32.AND P1, PT, RZ, UR6, PT ;  /* 0x00000006ff007c0c */ /* 0x000fe2000bf25070 */
[----:B------:R-:W1:Y:S01]  /*5900*/  S2R R14, SR_CTAID.Y ;  /* 0x00000000000e7919 */ /* 0x000e620000002600 */
[----:B------:R-:W-:Y:S01]  /*5910*/  ULDC UR10, c[0x0][0x150] ;  /* 0x00005400000a7ab9 */ /* 0x000fe20000000800 */
[----:B------:R-:W-:Y:S01]  /*5920*/  IMAD.MOV.U32 R4, RZ, RZ, R16 ;  /* 0x000000ffff047224 */ /* 0x000fe200078e0010 */
[----:B------:R-:W-:Y:S01]  /*5930*/  ISETP.NE.AND.EX P1, PT, RZ, UR7, PT, P1 ;  /* 0x00000007ff007c0c */ /* 0x000fe2000bf25310 */
[----:B------:R-:W-:Y:S01]  /*5940*/  IMAD.MOV.U32 R5, RZ, RZ, R17 ;  /* 0x000000ffff057224 */ /* 0x000fe200078e0011 */
[----:B0-----:R-:W-:-:S11]  /*5950*/  I2FP.F32.U32 R18, R13 ;  /* 0x0000000d00127245 */ /* 0x001fd60000201000 */
[----:B------:R-:W-:Y:S05]  /*5960*/  @!P1 BRA `(.L_x_115) ;  /* 0x0000000000289947 */ /* 0x000fea0003800000 */
[----:B------:R-:W-:Y:S02]  /*5970*/  ULDC UR8, c[0x0][0x634] ;  /* 0x00018d0000087ab9 */ /* 0x000fe40000000800 */
[----:B------:R-:W-:-:S05]  /*5980*/  IADD3 R5, P1, R16, UR8, RZ ;  /* 0x0000000810057c10 */ /* 0x000fca000ff3e0ff */
[----:B------:R-:W-:-:S04]  /*5990*/  IMAD.X R15, RZ, RZ, R17, P1 ;  /* 0x000000ffff0f7224 */ /* 0x000fc800008e0611 */
[----:B------:R-:W-:-:S04]  /*59a0*/  IMAD.WIDE.U32 R6, R15, UR6, RZ ;  /* 0x000000060f067c25 */ /* 0x000fc8000f8e00ff */
[----:B------:R-:W-:-:S04]  /*59b0*/  IMAD.WIDE.U32 R6, P1, R5, UR7, R6 ;  /* 0x0000000705067c25 */ /* 0x000fc8000f820006 */
[----:B------:R-:W-:-:S04]  /*59c0*/  IMAD.WIDE.U32 R4, R5, UR6, RZ ;  /* 0x0000000605047c25 */ /* 0x000fc8000f8e00ff */
[----:B------:R-:W-:Y:S01]  /*59d0*/  IMAD.MOV.U32 R4, RZ, RZ, R7 ;  /* 0x000000ffff047224 */ /* 0x000fe200078e0007 */
[----:B------:R-:W-:Y:S01]  /*59e0*/  IADD3 RZ, P3, R5, R6, RZ ;  /* 0x0000000605ff7210 */ /* 0x000fe20007f7e0ff */
[----:B------:R-:W-:-:S04]  /*59f0*/  IMAD.X R5, RZ, RZ, RZ, P1 ;  /* 0x000000ffff057224 */ /* 0x000fc800008e06ff */
[----:B------:R-:W-:-:S08]  /*5a00*/  IMAD.WIDE.U32.X R4, R15, UR7, R4, P3 ;  /* 0x000000070f047c25 */ /* 0x000fd000098e0404 */
.L_x_115:
[--C-:B------:R-:W-:Y:S01]  /*5a10*/  SHF.R.U64 R19, R4, UR9, R5.reuse ;  /* 0x0000000904137c19 */ /* 0x100fe20008001205 */
[----:B------:R-:W-:Y:S01]  /*5a20*/  FMUL R18, R18, UR10 ;  /* 0x0000000a12127c20 */ /* 0x000fe20008400000 */
[----:B------:R-:W-:Y:S01]  /*5a30*/  SHF.R.U32.HI R4, RZ, UR9, R5 ;  /* 0x00000009ff047c19 */ /* 0x000fe20008011605 */
[----:B------:R-:W0:Y:S01]  /*5a40*/  LDC R6, c[0x0][0x144] ;  /* 0x00005100ff067b82 */ /* 0x000e220000000800 */
[----:B------:R-:W-:Y:S01]  /*5a50*/  IADD3 R5, P1, RZ, -R19, RZ ;  /* 0x80000013ff057210 */ /* 0x000fe20007f3e0ff */
[----:B------:R-:W-:Y:S01]  /*5a60*/  ULDC UR8, c[0x0][0x154] ;  /* 0x0000550000087ab9 */ /* 0x000fe20000000800 */
[----:B-1----:R-:W-:Y:S01]  /*5a70*/  I2FP.F32.U32 R7, R14 ;  /* 0x0000000e00077245 */ /* 0x002fe20000201000 */
[----:B------:R-:W1:Y:S01]  /*5a80*/  F2I.U32.TRUNC.NTZ R18, R18 ;  /* 0x0000001200127305 */ /* 0x000e62000020f000 */
[----:B------:R-:W-:Y:S01]  /*5a90*/  ULDC.64 UR6, c[0x0][0x620] ;  /* 0x0001880000067ab9 */ /* 0x000fe20000000a00 */
[----:B------:R-:W-:Y:S01]  /*5aa0*/  IMAD.X R4, RZ, RZ, ~R4, P1 ;  /* 0x000000ffff047224 */ /* 0x000fe200008e0e04 */
[----:B------:R-:W-:Y:S01]  /*5ab0*/  ISETP.NE.AND P4, PT, R2, 0x1, PT ;  /* 0x000000010200780c */ /* 0x000fe20003f85270 */
[----:B------:R-:W-:Y:S01]  /*5ac0*/  FMUL R20, R7, UR8 ;  /* 0x0000000807147c20 */ /* 0x000fe20008400000 */
[----:B------:R-:W2:Y:S01]  /*5ad0*/  LDC R21, c[0x0][0x148] ;  /* 0x00005200ff157b82 */ /* 0x000ea20000000800 */
[----:B------:R-:W-:Y:S01]  /*5ae0*/  IMAD R4, R4, UR6, RZ ;  /* 0x0000000604047c24 */ /* 0x000fe2000f8e02ff */
[----:B------:R-:W-:-:S02]  /*5af0*/  ULDC.64 UR8, c[0x0][0x640] ;  /* 0x0001900000087ab9 */ /* 0x000fc40000000a00 */
[----:B------:R-:W-:Y:S01]  /*5b00*/  ISETP.NE.U32.AND P1, PT, RZ, UR8, PT ;  /* 0x00000008ff007c0c */ /* 0x000fe2000bf25070 */
[----:B------:R-:W3:Y:S01]  /*5b10*/  F2I.U32.TRUNC.NTZ R20, R20 ;  /* 0x0000001400147305 */ /* 0x000ee2000020f000 */
[C---:B------:R-:W-:Y:S02]  /*5b20*/  IMAD R7, R5.reuse, UR7, R4 ;  /* 0x0000000705077c24 */ /* 0x040fe4000f8e0204 */
[----:B------:R-:W-:Y:S01]  /*5b30*/  IMAD.WIDE.U32 R4, R5, UR6, R16 ;  /* 0x0000000605047c25 */ /* 0x000fe2000f8e0010 */
[----:B------:R-:W-:Y:S01]  /*5b40*/  ULDC UR6, c[0x0][0x618] ;  /* 0x0001860000067ab9 */ /* 0x000fe20000000800 */
[----:B------:R-:W-:Y:S02]  /*5b50*/  ISETP.NE.AND.EX P1, PT, RZ, UR9, PT, P1 ;  /* 0x00000009ff007c0c */ /* 0x000fe4000bf25310 */
[----:B------:R-:W-:Y:S02]  /*5b60*/  IMAD.IADD R5, R5, 0x1, R7 ;  /* 0x0000000105057824 */ /* 0x000fe400078e0207 */
[----:B-1----:R-:W-:-:S03]  /*5b70*/  IMAD.MOV R18, RZ, RZ, -R18 ;  /* 0x000000ffff127224 */ /* 0x002fc600078e0a12 */
[----:B------:R-:W-:Y:S01]  /*5b80*/  SHF.R.U64 R15, R4, UR6, R5 ;  /* 0x00000006040f7c19 */ /* 0x000fe20008001205 */
[----:B0-----:R-:W-:Y:S01]  /*5b90*/  IMAD R13, R6, R18, R13 ;  /* 0x00000012060d7224 */ /* 0x001fe200078e020d */
[----:B------:R-:W-:Y:S01]  /*5ba0*/  SHF.R.U32.HI R4, RZ, UR6, R5 ;  /* 0x00000006ff047c19 */ /* 0x000fe20008011605 */
[----:B------:R-:W-:Y:S01]  /*5bb0*/  ULDC UR6, c[0x0][0x608] ;  /* 0x0001820000067ab9 */ /* 0x000fe20000000800 */
[----:B---3--:R-:W-:Y:S02]  /*5bc0*/  IMAD.MOV R6, RZ, RZ, -R20 ;  /* 0x000000ffff067224 */ /* 0x008fe400078e0a14 */
[--C-:B------:R-:W-:Y:S02]  /*5bd0*/  SHF.R.U64 R18, R15, UR6, R4.reuse ;  /* 0x000000060f127c19 */ /* 0x100fe40008001204 */
[----:B------:R-:W-:Y:S01]  /*5be0*/  SHF.R.U32.HI R5, RZ, UR6, R4 ;  /* 0x00000006ff057c19 */ /* 0x000fe20008011604 */
[----:B------:R-:W-:Y:S01]  /*5bf0*/  ULDC UR6, c[0x0][0x658] ;  /* 0x0001960000067ab9 */ /* 0x000fe20000000800 */
[----:B--2---:R-:W-:-:S02]  /*5c00*/  @P4 IMAD R13, R21, R6, R14 ;  /* 0x00000006150d4224 */ /* 0x004fc400078e020e */
[--C-:B------:R-:W-:Y:S02]  /*5c10*/  SHF.R.U64 R14, R18, UR6, R5.reuse ;  /* 0x00000006120e7c19 */ /* 0x100fe40008001205 */
[----:B------:R-:W-:-:S03]  /*5c20*/  SHF.R.U32.HI R21, RZ, UR6, R5 ;  /* 0x00000006ff157c19 */ /* 0x000fc60008011605 */
[----:B------:R-:W-:Y:S02]  /*5c30*/  IMAD.MOV.U32 R6, RZ, RZ, R14 ;  /* 0x000000ffff067224 */ /* 0x000fe400078e000e */
[----:B------:R-:W-:Y:S01]  /*5c40*/  IMAD.MOV.U32 R5, RZ, RZ, R21 ;  /* 0x000000ffff057224 */ /* 0x000fe200078e0015 */
[----:B------:R-:W-:Y:S06]  /*5c50*/  @!P1 BRA `(.L_x_116) ;  /* 0x00000000002c9947 */ /* 0x000fec0003800000 */
        /* <DEDUP_REMOVED lines=9> */
[----:B------:R-:W-:-:S04]  /*5cf0*/  IMAD.WIDE.U32.X R4, R21, UR9, R4, P3 ;  /* 0x0000000915047c25 */ /* 0x000fc800098e0404 */
[----:B------:R-:W-:-:S07]  /*5d00*/  IMAD.MOV.U32 R6, RZ, RZ, R4 ;  /* 0x000000ffff067224 */ /* 0x000fce00078e0004 */
.L_x_116:
[----:B------:R-:W-:Y:S01]  /*5d10*/  ULDC UR6, c[0x0][0x648] ;  /* 0x0001920000067ab9 */ /* 0x000fe20000000800 */
[----:B------:R-:W-:Y:S01]  /*5d20*/  LOP3.LUT R4, R18, UR13, RZ, 0xc0, !PT ;  /* 0x0000000d12047c12 */ /* 0x000fe2000f8ec0ff */
[----:B------:R-:W-:Y:S01]  /*5d30*/  ULDC UR7, c[0x0][0x610] ;  /* 0x0001840000077ab9 */ /* 0x000fe20000000800 */
[----:B------:R-:W-:Y:S01]  /*5d40*/  SHF.R.U64 R5, R6, UR6, R5 ;  /* 0x0000000606057c19 */ /* 0x000fe20008001205 */
[----:B------:R-:W-:Y:S01]  /*5d50*/  ULDC UR6, c[0x0][0x638] ;  /* 0x00018e0000067ab9 */ /* 0x000fe20000000800 */
[----:B------:R-:W-:-:S03]  /*5d60*/  LOP3.LUT R15, R15, UR4, RZ, 0xc0, !PT ;  /* 0x000000040f0f7c12 */ /* 0x000fc6000f8ec0ff */
[----:B------:R-:W-:Y:S02]  /*5d70*/  IMAD.MOV R7, RZ, RZ, -R5 ;  /* 0x000000ffff077224 */ /* 0x000fe400078e0a05 */
[----:B------:R-:W-:Y:S02]  /*5d80*/  IMAD R4, R5, UR5, R4 ;  /* 0x0000000505047c24 */ /* 0x000fe4000f8e0204 */
[----:B------:R-:W-:Y:S01]  /*5d90*/  IMAD R14, R7, UR6, R14 ;  /* 0x00000006070e7c24 */ /* 0x000fe2000f8e020e */
[----:B------:R-:W-:Y:S01]  /*5da0*/  ULDC UR6, c[0x0][0x600] ;  /* 0x0001800000067ab9 */ /* 0x000fe20000000800 */
[----:B------:R-:W-:Y:S02]  /*5db0*/  IMAD R13, R4, UR7, R13 ;  /* 0x00000007040d7c24 */ /* 0x000fe4000f8e020d */
[----:B------:R-:W-:Y:S02]  /*5dc0*/  IMAD R14, R14, UR6, R15 ;  /* 0x000000060e0e7c24 */ /* 0x000fe4000f8e020f */
[----:B------:R-:W-:-:S03]  /*5dd0*/  IMAD.MOV.U32 R4, RZ, RZ, 0x1 ;  /* 0x00000001ff047424 */ /* 0x000fc600078e00ff */
[----:B------:R-:W-:Y:S02]  /*5de0*/  SEL R18, R14, R13, !P4 ;  /* 0x0000000d0e127207 */ /* 0x000fe40006000000 */
[----:B------:R-:W-:-:S07]  /*5df0*/  SEL R22, R13, R14, !P4 ;  /* 0x0000000e0d167207 */ /* 0x000fce0006000000 */
.L_x_114:
[----:B------:R-:W-:Y:S05]  /*5e00*/  BSYNC B1 ;  /* 0x0000000000017941 */ /* 0x000fea0003800000 */
.L_x_113:
[----:B------:R-:W-:-:S13]  /*5e10*/  LOP3.LUT P1, RZ, R4, 0xff, RZ, 0xc0, !PT ;  /* 0x000000ff04ff7812 */ /* 0x000fda000782c0ff */
[----:B------:R-:W-:Y:S05]  /*5e20*/  @P1 BRA `(.L_x_117) ;  /* 0xfffffff000fc1947 */ /* 0x000fea000383ffff */
[----:B------:R-:W-:Y:S05]  /*5e30*/  BSYNC B0 ;  /* 0x0000000000007941 */ /* 0x000fea0003800000 */
.L_x_105:
[----:B------:R-:W-:-:S03]  /*5e40*/  UMOV UR6, 0xffffffff ;  /* 0xffffffff00067882 */ /* 0x000fc60000000000 */
[----:B------:R-:W-:Y:S05]  /*5e50*/  BRA.DIV UR6, `(.L_x_118) ;  /* 0x0000000606b47947 */ /* 0x000fea000b800000 */
[----:B------:R-:W-:-:S13]  /*5e60*/  ELECT P6, URZ, PT ;  /* 0x00000000003f782f */ /* 0x000fda00038c0000 */
.L_x_137:
[----:B------:R-:W-:Y:S04]  /*5e70*/  BSSY B0, `(.L_x_119) ;  /* 0x0000046000007945 */ /* 0x000fe80003800000 */
[----:B------:R-:W-:Y:S05]  /*5e80*/  @!P6 BRA `(.L_x_120) ;  /* 0x000000040010e947 */ /* 0x000fea0003800000 */
[----:B------:R-:W-:-:S04]  /*5e90*/  LOP3.LUT R23, R23, 0x2, RZ, 0xfc, !PT ;  /* 0x0000000217177812 */ /* 0x000fc800078efcff */
[----:B------:R-:W-:-:S13]  /*5ea0*/  ISETP.NE.AND P0, PT, R23, 0x3, PT ;  /* 0x000000031700780c */ /* 0x000fda0003f05270 */
[----:B------:R-:W-:Y:S05]  /*5eb0*/  @!P0 BRA `(.L_x_121) ;  /* 0x0000000000048947 */ /* 0x000fea0003800000 */
[----:B------:R-:W-:Y:S01]  /*5ec0*/  BPT.TRAP 0x1 ;  /* 0x000000040000795c */ /* 0x000fe20000300000 */
.L_x_121:
[----:B------:R-:W0:Y:S01]  /*5ed0*/  S2R R5, SR_CgaCtaId ;  /* 0x0000000000057919 */ /* 0x000e220000008800 */
[----:B------:R-:W-:Y:S02]  /*5ee0*/  MOV R0, 0x400 ;  /* 0x0000040000007802 */ /* 0x000fe40000000f00 */
[----:B------:R-:W-:Y:S02]  /*5ef0*/  SHF.L.U32 R2, R3, 0x1f, RZ ;  /* 0x0000001f03027819 */ /* 0x000fe400000006ff */
[----:B0-----:R-:W-:-:S05]  /*5f00*/  LEA R5, R5, R0, 0x18 ;  /* 0x0000000005057211 */ /* 0x001fca00078ec0ff */
[----:B------:R-:W-:-:S04]  /*5f10*/  VIADD R5, R5, 0x38 ;  /* 0x0000003805057836 */ /* 0x000fc80000000000 */
[C---:B------:R-:W-:Y:S02]  /*5f20*/  IMAD R7, R8.reuse, 0x8, R5 ;  /* 0x0000000808077824 */ /* 0x040fe400078e0205 */
[----:B------:R-:W-:Y:S02]  /*5f30*/  VIADD R8, R8, 0x1 ;  /* 0x0000000108087836 */ /* 0x000fe40000000000 */
[----:B------:R-:W0:Y:S03]  /*5f40*/  SYNCS.PHASECHK.TRANS64.TRYWAIT P0, [R7+URZ], R2 ;  /* 0x00000002070075a7 */ /* 0x000e26000800017f */
[----:B------:R-:W-:-:S04]  /*5f50*/  ISETP.NE.AND P1, PT, R8, 0x7, PT ;  /* 0x000000070800780c */ /* 0x000fc80003f25270 */
[----:B------:R-:W-:Y:S02]  /*5f60*/  SEL R0, RZ, 0x1, P1 ;  /* 0x00000001ff007807 */ /* 0x000fe40000800000 */
[----:B------:R-:W-:Y:S02]  /*5f70*/  SEL R8, R8, RZ, P1 ;  /* 0x000000ff08087207 */ /* 0x000fe40000800000 */
[----:B------:R-:W-:-:S03]  /*5f80*/  LOP3.LUT R9, R3, R0, RZ, 0x3c, !PT ;  /* 0x0000000003097212 */ /* 0x000fc600078e3cff */
[----:B------:R-:W-:Y:S01]  /*5f90*/  IMAD R6, R8, 0x8, R5 ;  /* 0x0000000808067824 */ /* 0x000fe200078e0205 */
[----:B------:R-:W-:Y:S01]  /*5fa0*/  SHF.L.U32 R3, R9, 0x1f, RZ ;  /* 0x0000001f09037819 */ /* 0x000fe200000006ff */
[----:B0-----:R-:W-:Y:S06]  /*5fb0*/  @!P0 BRA `(.L_x_122) ;  /* 0x00000004007c8947 */ /* 0x001fec0003800000 */
.L_x_138:
[----:B------:R-:W1:Y:S01]  /*5fc0*/  SYNCS.PHASECHK.TRANS64.TRYWAIT P0, [R6+URZ], R3 ;  /* 0x00000003060075a7 */ /* 0x000e62000800017f */
[----:B------:R-:W-:-:S05]  /*5fd0*/  VIADD R0, R8, 0x1 ;  /* 0x0000000108007836 */ /* 0x000fca0000000000 */
[----:B------:R-:W-:-:S04]  /*5fe0*/  ISETP.NE.AND P1, PT, R0, 0x7, PT ;  /* 0x000000070000780c */ /* 0x000fc80003f25270 */
[----:B0-----:R-:W-:Y:S02]  /*5ff0*/  SEL R2, RZ, 0x1, P1 ;  /* 0x00000001ff027807 */ /* 0x001fe40000800000 */
[----:B------:R-:W-:Y:S02]  /*6000*/  SEL R0, R0, RZ, P1 ;  /* 0x000000ff00007207 */ /* 0x000fe40000800000 */
[----:B------:R-:W-:-:S03]  /*6010*/  LOP3.LUT R9, R9, R2, RZ, 0x3c, !PT ;  /* 0x0000000209097212 */ /* 0x000fc600078e3cff */
[----:B------:R-:W-:Y:S01]  /*6020*/  IMAD R7, R0, 0x8, R5 ;  /* 0x0000000800077824 */ /* 0x000fe200078e0205 */
[----:B------:R-:W-:Y:S01]  /*6030*/  SHF.L.U32 R4, R9, 0x1f, RZ ;  /* 0x0000001f09047819 */ /* 0x000fe200000006ff */
[----:B-1----:R-:W-:Y:S06]  /*6040*/  @!P0 BRA `(.L_x_123) ;  /* 0x00000004006c8947 */ /* 0x002fec0003800000 */
.L_x_139:
[----:B------:R-:W1:Y:S01]  /*6050*/  SYNCS.PHASECHK.TRANS64.TRYWAIT P0, [R7+URZ], R4 ;  /* 0x00000004070075a7 */ /* 0x000e62000800017f */
[----:B------:R-:W-:-:S05]  /*6060*/  VIADD R0, R0, 0x1 ;  /* 0x0000000100007836 */ /* 0x000fca0000000000 */
[----:B------:R-:W-:-:S04]  /*6070*/  ISETP.NE.AND P1, PT, R0, 0x7, PT ;  /* 0x000000070000780c */ /* 0x000fc80003f25270 */
[----:B------:R-:W-:Y:S02]  /*6080*/  SEL R2, RZ, 0x1, P1 ;  /* 0x00000001ff027807 */ /* 0x000fe40000800000 */
[----:B------:R-:W-:Y:S02]  /*6090*/  SEL R0, R0, RZ, P1 ;  /* 0x000000ff00007207 */ /* 0x000fe40000800000 */
[----:B------:R-:W-:-:S03]  /*60a0*/  LOP3.LUT R9, R9, R2, RZ, 0x3c, !PT ;  /* 0x0000000209097212 */ /* 0x000fc600078e3cff */
[----:B0-----:R-:W-:Y:S01]  /*60b0*/  IMAD R6, R0, 0x8, R5 ;  /* 0x0000000800067824 */ /* 0x001fe200078e0205 */
[----:B------:R-:W-:Y:S01]  /*60c0*/  SHF.L.U32 R3, R9, 0x1f, RZ ;  /* 0x0000001f09037819 */ /* 0x000fe200000006ff */
[----:B-1----:R-:W-:Y:S06]  /*60d0*/  @!P0 BRA `(.L_x_124) ;  /* 0x00000004005c8947 */ /* 0x002fec0003800000 */
.L_x_140:
        /* <DEDUP_REMOVED lines=9> */
.L_x_141:
        /* <DEDUP_REMOVED lines=9> */
.L_x_142:
[----:B------:R-:W1:Y:S01]  /*6200*/  SYNCS.PHASECHK.TRANS64.TRYWAIT P0, [R6+URZ], R3 ;  /* 0x00000003060075a7 */ /* 0x000e62000800017f */
[----:B------:R-:W-:-:S05]  /*6210*/  VIADD R0, R0, 0x1 ;  /* 0x0000000100007836 */ /* 0x000fca0000000000 */
[----:B------:R-:W-:-:S04]  /*6220*/  ISETP.NE.AND P1, PT, R0, 0x7, PT ;  /* 0x000000070000780c */ /* 0x000fc80003f25270 */
[----:B------:R-:W-:Y:S02]  /*6230*/  SEL R2, RZ, 0x1, P1 ;  /* 0x00000001ff027807 */ /* 0x000fe40000800000 */
[----:B------:R-:W-:Y:S02]  /*6240*/  SEL R0, R0, RZ, P1 ;  /* 0x000000ff00007207 */ /* 0x000fe40000800000 */
[----:B------:R-:W-:Y:S01]  /*6250*/  LOP3.LUT R2, R9, R2, RZ, 0x3c, !PT ;  /* 0x0000000209027212 */ /* 0x000fe200078e3cff */
[----:B-1----:R-:W-:Y:S06]  /*6260*/  @!P0 BRA `(.L_x_127) ;  /* 0x0000000400348947 */ /* 0x002fec0003800000 */
.L_x_143:
[----:B------:R-:W-:Y:S01]  /*6270*/  IMAD R5, R0, 0x8, R5 ;  /* 0x0000000800057824 */ /* 0x000fe200078e0205 */
[----:B------:R-:W-:-:S07]  /*6280*/  SHF.L.U32 R0, R2, 0x1f, RZ ;  /* 0x0000001f02007819 */ /* 0x000fce00000006ff */
.L_x_128:
[----:B--2---:R2:W3:Y:S02]  /*6290*/  SYNCS.PHASECHK.TRANS64.TRYWAIT P0, [R5+URZ], R0 ;  /* 0x00000000050075a7 */ /* 0x0044e4000800017f */
[----:B---3--:R-:W-:Y:S05]  /*62a0*/  @!P0 NANOSLEEP.SYNCS 0x989680 ;  /* 0x009896800000895d */ /* 0x008fea0003900000 */
[----:B------:R-:W3:Y:S02]  /*62b0*/  @!P0 SYNCS.PHASECHK.TRANS64 P0, [R5+URZ], R0 ;  /* 0x00000000050085a7 */ /* 0x000ee4000800007f */
[----:B---3--:R-:W-:Y:S05]  /*62c0*/  @!P0 BRA `(.L_x_128) ;  /* 0xfffffffc00f08947 */ /* 0x008fea000383ffff */
.L_x_120:
[----:B------:R-:W-:Y:S05]  /*62d0*/  BSYNC B0 ;  /* 0x0000000000007941 */ /* 0x000fea0003800000 */
.L_x_119:
[----:B------:R-:W-:Y:S05]  /*62e0*/  EXIT ;  /* 0x000000000000794d */ /* 0x000fea0003800000 */
.L_x_19:
[----:B0-----:R-:W-:-:S04]  /*62f0*/  IMAD.U32 R3, RZ, RZ, UR43 ;  /* 0x0000002bff037e24 */ /* 0x001fc8000f8e00ff */
[----:B------:R0:W1:Y:S03]  /*6300*/  SYNCS.PHASECHK.TRANS64.TRYWAIT P0, [R3+URZ+-0x8], R0 ;  /* 0xfffff800030075a7 */ /* 0x000066000800017f */
[----:B-1----:R-:W-:Y:S05]  /*6310*/  @!P0 NANOSLEEP.SYNCS 0x989680 ;  /* 0x009896800000895d */ /* 0x002fea0003900000 */
[----:B------:R-:W1:Y:S02]  /*6320*/  @!P0 SYNCS.PHASECHK.TRANS64 P0, [R3+URZ+-0x8], R0 ;  /* 0xfffff800030085a7 */ /* 0x000e64000800007f */
[----:B-1----:R-:W-:Y:S05]  /*6330*/  @!P0 BRA `(.L_x_19) ;  /* 0xfffffffc00ec8947 */ /* 0x002fea000383ffff */
[----:B------:R-:W-:Y:S05]  /*6340*/  BRA `(.L_x_129) ;  /* 0xffffffb400587947 */ /* 0x000fea000383ffff */
.L_x_24:
[----:B-1----:R1:W2:Y:S02]  /*6350*/  SYNCS.PHASECHK.TRANS64.TRYWAIT P1, [R3+URZ], R0 ;  /* 0x00000000030075a7 */ /* 0x0022a4000802017f */
[----:B--2---:R-:W-:Y:S05]  /*6360*/  @!P1 NANOSLEEP.SYNCS 0x989680 ;  /* 0x009896800000995d */ /* 0x004fea0003900000 */
[----:B------:R-:W2:Y:S02]  /*6370*/  @!P1 SYNCS.PHASECHK.TRANS64 P1, [R3+URZ], R0 ;  /* 0x00000000030095a7 */ /* 0x000ea4000802007f */
[----:B--2---:R-:W-:Y:S05]  /*6380*/  @!P1 BRA `(.L_x_24) ;  /* 0xfffffffc00f09947 */ /* 0x004fea000383ffff */
[----:B------:R-:W-:Y:S05]  /*6390*/  BRA `(.L_x_23) ;  /* 0xffffffb400c47947 */ /* 0x000fea000383ffff */
.L_x_29:
[----:B-1----:R-:W-:-:S04]  /*63a0*/  IMAD.U32 R5, RZ, RZ, UR4 ;  /* 0x00000004ff057e24 */ /* 0x002fc8000f8e00ff */
[----:B------:R1:W2:Y:S03]  /*63b0*/  SYNCS.PHASECHK.TRANS64.TRYWAIT P1, [R5+URZ], R4 ;  /* 0x00000004050075a7 */ /* 0x0002a6000802017f */
[----:B--2---:R-:W-:Y:S05]  /*63c0*/  @!P1 NANOSLEEP.SYNCS 0x989680 ;  /* 0x009896800000995d */ /* 0x004fea0003900000 */
[----:B------:R-:W2:Y:S02]  /*63d0*/  @!P1 SYNCS.PHASECHK.TRANS64 P1, [R5+URZ], R4 ;  /* 0x00000004050095a7 */ /* 0x000ea4000802007f */
[----:B--2---:R-:W-:Y:S05]  /*63e0*/  @!P1 BRA `(.L_x_29) ;  /* 0xfffffffc00ec9947 */ /* 0x004fea000383ffff */
[----:B------:R-:W-:Y:S05]  /*63f0*/  BRA `(.L_x_28) ;  /* 0xffffffb800ec7947 */ /* 0x000fea000383ffff */
.L_x_37:
[----:B0-----:R-:W-:-:S04]  /*6400*/  IMAD.U32 R3, RZ, RZ, UR43 ;  /* 0x0000002bff037e24 */ /* 0x001fc8000f8e00ff */
[----:B------:R0:W1:Y:S03]  /*6410*/  SYNCS.PHASECHK.TRANS64.TRYWAIT P0, [R3+URZ+0x8], R0 ;  /* 0x00000800030075a7 */ /* 0x000066000800017f */
[----:B-1----:R-:W-:Y:S05]  /*6420*/  @!P0 NANOSLEEP.SYNCS 0x989680 ;  /* 0x009896800000895d */ /* 0x002fea0003900000 */
[----:B------:R-:W1:Y:S02]  /*6430*/  @!P0 SYNCS.PHASECHK.TRANS64 P0, [R3+URZ+0x8], R0 ;  /* 0x00000800030085a7 */ /* 0x000e64000800007f */
[----:B-1----:R-:W-:Y:S05]  /*6440*/  @!P0 BRA `(.L_x_37) ;  /* 0xfffffffc00ec8947 */ /* 0x002fea000383ffff */
[----:B------:R-:W-:Y:S05]  /*6450*/  BRA `(.L_x_130) ;  /* 0xffffffc000b07947 */ /* 0x000fea000383ffff */
.L_x_106:
[----:B------:R-:W-:Y:S01]  /*6460*/  BSSY B1, `(.L_x_131) ;  /* 0x0000006000017945 */ /* 0x000fe20003800000 */
[----:B------:R-:W-:-:S07]  /*6470*/  IMAD.MOV.U32 R15, RZ, RZ, -0x1 ;  /* 0xffffffffff0f7424 */ /* 0x000fce00078e00ff */
[----:B-----5:R-:W-:Y:S05]  /*6480*/  WARPSYNC.COLLECTIVE R15, `(.L_x_132) ;  /* 0x000000000f0c7348 */ /* 0x020fea0003c00000 */
[----:B------:R-:W-:Y:S02]  /*6490*/  ELECT P6, UR62, PT ;  /* 0x00000000003e782f */ /* 0x000fe400038c0000 */
[----:B------:R-:W-:Y:S01]  /*64a0*/  MOV R14, UR62 ;  /* 0x0000003e000e7c02 */ /* 0x000fe20008000f00 */
[----:B-----5:R-:W-:Y:S10]  /*64b0*/  ENDCOLLECTIVE ;  /* 0x000000000000791b */ /* 0x020ff40003800000 */
.L_x_132:
[----:B------:R-:W-:Y:S05]  /*64c0*/  BSYNC B1 ;  /* 0x0000000000017941 */ /* 0x000fea0003800000 */
.L_x_131:
[----:B------:R-:W-:Y:S05]  /*64d0*/  BRA `(.L_x_133) ;  /* 0xffffffec005c7947 */ /* 0x000fea000383ffff */
.L_x_109:
[----:B-1----:R1:W2:Y:S02]  /*64e0*/  SYNCS.PHASECHK.TRANS64.TRYWAIT P1, [R13+URZ+0x38], R6 ;  /* 0x000038060d0075a7 */ /* 0x0022a4000802017f */
[----:B--2---:R-:W-:Y:S05]  /*64f0*/  @!P1 NANOSLEEP.SYNCS 0x989680 ;  /* 0x009896800000995d */ /* 0x004fea0003900000 */
[----:B------:R-:W2:Y:S02]  /*6500*/  @!P1 SYNCS.PHASECHK.TRANS64 P1, [R13+URZ+0x38], R6 ;  /* 0x000038060d0095a7 */ /* 0x000ea4000802007f */
[----:B--2---:R-:W-:Y:S05]  /*6510*/  @!P1 BRA `(.L_x_109) ;  /* 0xfffffffc00f09947 */ /* 0x004fea000383ffff */
[----:B------:R-:W-:Y:S05]  /*6520*/  BRA `(.L_x_134) ;  /* 0xffffffec00907947 */ /* 0x000fea000383ffff */
.L_x_118:
[----:B------:R-:W-:Y:S01]  /*6530*/  BSSY B0, `(.L_x_135) ;  /* 0x0000006000007945 */ /* 0x000fe20003800000 */
[----:B------:R-:W-:-:S07]  /*6540*/  IMAD.MOV.U32 R15, RZ, RZ, -0x1 ;  /* 0xffffffffff0f7424 */ /* 0x000fce00078e00ff */
[----:B-----5:R-:W-:Y:S05]  /*6550*/  WARPSYNC.COLLECTIVE R15, `(.L_x_136) ;  /* 0x000000000f0c7348 */ /* 0x020fea0003c00000 */
[----:B------:R-:W-:Y:S02]  /*6560*/  ELECT P6, UR62, PT ;  /* 0x00000000003e782f */ /* 0x000fe400038c0000 */
[----:B------:R-:W-:Y:S01]  /*6570*/  MOV R14, UR62 ;  /* 0x0000003e000e7c02 */ /* 0x000fe20008000f00 */
[----:B-----5:R-:W-:Y:S10]  /*6580*/  ENDCOLLECTIVE ;  /* 0x000000000000791b */ /* 0x020ff40003800000 */
.L_x_136:
[----:B------:R-:W-:Y:S05]  /*6590*/  BSYNC B0 ;  /* 0x0000000000007941 */ /* 0x000fea0003800000 */
.L_x_135:
[----:B------:R-:W-:Y:S05]  /*65a0*/  BRA `(.L_x_137) ;  /* 0xfffffff800307947 */ /* 0x000fea000383ffff */
.L_x_122:
[----:B0-----:R0:W1:Y:S02]  /*65b0*/  SYNCS.PHASECHK.TRANS64.TRYWAIT P0, [R7+URZ], R2 ;  /* 0x00000002070075a7 */ /* 0x001064000800017f */
[----:B-1----:R-:W-:Y:S05]  /*65c0*/  @!P0 NANOSLEEP.SYNCS 0x989680 ;  /* 0x009896800000895d */ /* 0x002fea0003900000 */
[----:B------:R-:W1:Y:S02]  /*65d0*/  @!P0 SYNCS.PHASECHK.TRANS64 P0, [R7+URZ], R2 ;  /* 0x00000002070085a7 */ /* 0x000e64000800007f */
[----:B-1----:R-:W-:Y:S05]  /*65e0*/  @!P0 BRA `(.L_x_122) ;  /* 0xfffffffc00f08947 */ /* 0x002fea000383ffff */
[----:B------:R-:W-:Y:S05]  /*65f0*/  BRA `(.L_x_138) ;  /* 0xfffffff800707947 */ /* 0x000fea000383ffff */
.L_x_123:
[----:B0-----:R0:W1:Y:S02]  /*6600*/  SYNCS.PHASECHK.TRANS64.TRYWAIT P0, [R6+URZ], R3 ;  /* 0x00000003060075a7 */ /* 0x001064000800017f */
[----:B-1----:R-:W-:Y:S05]  /*6610*/  @!P0 NANOSLEEP.SYNCS 0x989680 ;  /* 0x009896800000895d */ /* 0x002fea0003900000 */
[----:B------:R-:W1:Y:S02]  /*6620*/  @!P0 SYNCS.PHASECHK.TRANS64 P0, [R6+URZ], R3 ;  /* 0x00000003060085a7 */ /* 0x000e64000800007f */
[----:B-1----:R-:W-:Y:S05]  /*6630*/  @!P0 BRA `(.L_x_123) ;  /* 0xfffffffc00f08947 */ /* 0x002fea000383ffff */
[----:B------:R-:W-:Y:S05]  /*6640*/  BRA `(.L_x_139) ;  /* 0xfffffff800807947 */ /* 0x000fea000383ffff */
.L_x_124:
[----:B0-----:R0:W1:Y:S02]  /*6650*/  SYNCS.PHASECHK.TRANS64.TRYWAIT P0, [R7+URZ], R4 ;  /* 0x00000004070075a7 */ /* 0x001064000800017f */
[----:B-1----:R-:W-:Y:S05]  /*6660*/  @!P0 NANOSLEEP.SYNCS 0x989680 ;  /* 0x009896800000895d */ /* 0x002fea0003900000 */
[----:B------:R-:W1:Y:S02]  /*6670*/  @!P0 SYNCS.PHASECHK.TRANS64 P0, [R7+URZ], R4 ;  /* 0x00000004070085a7 */ /* 0x000e64000800007f */
[----:B-1----:R-:W-:Y:S05]  /*6680*/  @!P0 BRA `(.L_x_124) ;  /* 0xfffffffc00f08947 */ /* 0x002fea000383ffff */
[----:B------:R-:W-:Y:S05]  /*6690*/  BRA `(.L_x_140) ;  /* 0xfffffff800907947 */ /* 0x000fea000383ffff */
.L_x_125:
[----:B0-----:R0:W1:Y:S02]  /*66a0*/  SYNCS.PHASECHK.TRANS64.TRYWAIT P0, [R6+URZ], R3 ;  /* 0x00000003060075a7 */ /* 0x001064000800017f */
[----:B-1----:R-:W-:Y:S05]  /*66b0*/  @!P0 NANOSLEEP.SYNCS 0x989680 ;  /* 0x009896800000895d */ /* 0x002fea0003900000 */
[----:B------:R-:W1:Y:S02]  /*66c0*/  @!P0 SYNCS.PHASECHK.TRANS64 P0, [R6+URZ], R3 ;  /* 0x00000003060085a7 */ /* 0x000e64000800007f */
[----:B-1----:R-:W-:Y:S05]  /*66d0*/  @!P0 BRA `(.L_x_125) ;  /* 0xfffffffc00f08947 */ /* 0x002fea000383ffff */
[----:B------:R-:W-:Y:S05]  /*66e0*/  BRA `(.L_x_141) ;  /* 0xfffffff800a07947 */ /* 0x000fea000383ffff */
.L_x_126:
[----:B0-----:R0:W1:Y:S02]  /*66f0*/  SYNCS.PHASECHK.TRANS64.TRYWAIT P0, [R7+URZ], R4 ;  /* 0x00000004070075a7 */ /* 0x001064000800017f */
[----:B-1----:R-:W-:Y:S05]  /*6700*/  @!P0 NANOSLEEP.SYNCS 0x989680 ;  /* 0x009896800000895d */ /* 0x002fea0003900000 */
[----:B------:R-:W1:Y:S02]  /*6710*/  @!P0 SYNCS.PHASECHK.TRANS64 P0, [R7+URZ], R4 ;  /* 0x00000004070085a7 */ /* 0x000e64000800007f */
[----:B-1----:R-:W-:Y:S05]  /*6720*/  @!P0 BRA `(.L_x_126) ;  /* 0xfffffffc00f08947 */ /* 0x002fea000383ffff */
[----:B------:R-:W-:Y:S05]  /*6730*/  BRA `(.L_x_142) ;  /* 0xfffffff800b07947 */ /* 0x000fea000383ffff */
.L_x_127:
[----:B-1----:R1:W2:Y:S02]  /*6740*/  SYNCS.PHASECHK.TRANS64.TRYWAIT P0, [R6+URZ], R3 ;  /* 0x00000003060075a7 */ /* 0x0022a4000800017f */
[----:B--2---:R-:W-:Y:S05]  /*6750*/  @!P0 NANOSLEEP.SYNCS 0x989680 ;  /* 0x009896800000895d */ /* 0x004fea0003900000 */
[----:B------:R-:W2:Y:S02]  /*6760*/  @!P0 SYNCS.PHASECHK.TRANS64 P0, [R6+URZ], R3 ;  /* 0x00000003060085a7 */ /* 0x000ea4000800007f */
[----:B--2---:R-:W-:Y:S05]  /*6770*/  @!P0 BRA `(.L_x_127) ;  /* 0xfffffffc00f08947 */ /* 0x004fea000383ffff */
[----:B------:R-:W-:Y:S05]  /*6780*/  BRA `(.L_x_143) ;  /* 0xfffffff800b87947 */ /* 0x000fea000383ffff */
.L_x_144:
[----:B------:R-:W-:-:S00]  /*6790*/  BRA `(.L_x_144) ;  /* 0xfffffffc00fc7947 */ /* 0x000fc0000383ffff */
[----:B------:R-:W-:-:S00]  /*67a0*/  NOP ;  /* 0x0000000000007918 */ /* 0x000fc00000000000 */
        /* <DEDUP_REMOVED lines=13> */
.L_x_145:


//--------------------- .nv.global.init           --------------------------
	.section	.nv.global.init,"aw",@progbits
.nv.global.init:
	.type		$str$22,@object
	.size		$str$22,($str$23 - $str$22)
$str$22:
        /*0000*/ 	.byte	0x6b, 0x5f, 0x74, 0x69, 0x6c, 0x65, 0x5f, 0x63, 0x6f, 0x75, 0x6e, 0x74, 0x20, 0x3e, 0x3d, 0x20
        /*0010*/ 	.byte	0x31, 0x00
	.type		$str$23,@object
	.size		$str$23,(__unnamed_1 - $str$23)
$str$23:
        /*0012*/ 	.byte	0x2f, 0x74, 0x6d, 0x70, 0x2f, 0x63, 0x75, 0x74, 0x6c, 0x61, 0x73, 0x73, 0x5f, 0x73, 0x77, 0x65
        /*0022*/ 	.byte	0x65, 0x70, 0x5f, 0x73, 0x72, 0x63, 0x2f, 0x69, 0x6e, 0x63, 0x6c, 0x75, 0x64, 0x65, 0x2f, 0x63
        /*0032*/ 	.byte	0x75, 0x74, 0x6c, 0x61, 0x73, 0x73, 0x2f, 0x67, 0x65, 0x6d, 0x6d, 0x2f, 0x63, 0x6f, 0x6c, 0x6c
        /*0042*/ 	.byte	0x65, 0x63, 0x74, 0x69, 0x76, 0x65, 0x2f, 0x73, 0x6d, 0x39, 0x30, 0x5f, 0x6d, 0x6d, 0x61, 0x5f
        /*0052*/ 	.byte	0x74, 0x6d, 0x61, 0x5f, 0x67, 0x6d, 0x6d, 0x61, 0x5f, 0x73, 0x73, 0x5f, 0x77, 0x61, 0x72, 0x70
        /*0062*/ 	.byte	0x73, 0x70, 0x65, 0x63, 0x69, 0x61, 0x6c, 0x69, 0x7a, 0x65, 0x64, 0x2e, 0x68, 0x70, 0x70, 0x00
	.type		__unnamed_1,@object
	.size		__unnamed_1,(.L_0 - __unnamed_1)
__unnamed_1:
        /*0072*/ 	.byte	0x76, 0x6f, 0x69, 0x64, 0x20, 0x63, 0x75, 0x74, 0x6c, 0x61, 0x73, 0x73, 0x3a, 0x3a, 0x67, 0x65
        /* <DEDUP_REMOVED lines=180> */
        /*0bc2*/ 	.byte	0x64, 0x65, 0x6e, 0x74, 0x69, 0x74, 0x79, 0x5d, 0x00
.L_0:


//--------------------- .nv.shared._ZN7cutlass13device_kernelINS_4gemm6kernel13GemmUniversalIN4cute5tupleIJiiiiEEENS1_10collective13CollectiveMmaINS1_34MainloopSm90TmaGmmaWarpSpecializedILi7ENS5_IJNS4_1CILi2EEENSA_ILi1EEESC_EEENS1_32KernelTmaWarpSpecializedPingpongEEENS5_IJNSA_ILi64EEESG_NSA_ILi128EEEEEENS_10bfloat16_tENS5_IJlSC_lEEESJ_SK_NS4_8TiledMMAINS4_8MMA_AtomIJNS4_4SM904GMMA27MMA_64x64x16_F32BF16BF16_SSILNSO_5MajorE0ELSQ_0ELNSO_7ScaleInE1ELSR_1EEEEEENS4_6LayoutINS5_IJSC_SC_SC_EEENS5_IJNSA_ILi0EEESW_SW_EEEEENS5_IJNS4_10UnderscoreESZ_SZ_EEEEENS4_13SM90_TMA_LOADENS4_14ComposedLayoutINS4_7SwizzleILi3ELi4ELi3EEENS4_18smem_ptr_flag_bitsILi16EEENSU_INS5_IJNSA_ILi8EEESG_EEENS5_IJSG_SC_EEEEEEEvNS4_8identityENS4_23SM90_TMA_LOAD_MULTICASTES1C_vS1D_EENS_8epilogue10collective6detail29Sm90TmaWarpSpecializedAdapterINS1H_15DefaultEpilogueISJ_SK_SK_NS1G_6thread17LinearCombinationISJ_Li1EffLNS1L_9ScaleType4KindE0ELNS_15FloatRoundStyleE2ESJ_EENS1_15EpilogueDefaultEEEEEvvEEEEvNT_6ParamsE --------------------------
	.section	.nv.shared._ZN7cutlass13device_kernelINS_4gemm6kernel13GemmUniversalIN4cute5tupleIJiiiiEEENS1_10collective13CollectiveMmaINS1_34MainloopSm90TmaGmmaWarpSpecializedILi7ENS5_IJNS4_1CILi2EEENSA_ILi1EEESC_EEENS1_32KernelTmaWarpSpecializedPingpongEEENS5_IJNSA_ILi64EEESG_NSA_ILi128EEEEEENS_10bfloat16_tENS5_IJlSC_lEEESJ_SK_NS4_8TiledMMAINS4_8MMA_AtomIJNS4_4SM904GMMA27MMA_64x64x16_F32BF16BF16_SSILNSO_5MajorE0ELSQ_0ELNSO_7ScaleInE1ELSR_1EEEEEENS4_6LayoutINS5_IJSC_SC_SC_EEENS5_IJNSA_ILi0EEESW_SW_EEEEENS5_IJNS4_10UnderscoreESZ_SZ_EEEEENS4_13SM90_TMA_LOADENS4_14ComposedLayoutINS4_7SwizzleILi3ELi4ELi3EEENS4_18smem_ptr_flag_bitsILi16EEENSU_INS5_IJNSA_ILi8EEESG_EEENS5_IJSG_SC_EEEEEEEvNS4_8identityENS4_23SM90_TMA_LOAD_MULTICASTES1C_vS1D_EENS_8epilogue10collective6detail29Sm90TmaWarpSpecializedAdapterINS1H_15DefaultEpilogueISJ_SK_SK_NS1G_6thread17LinearCombinationISJ_Li1EffLNS1L_9ScaleType4KindE0ELNS_15FloatRoundStyleE2ESJ_EENS1_15EpilogueDefaultEEEEEvvEEEEvNT_6ParamsE,"aw",@nobits
	.sectionflags	@""
	.align	16
	.zero		1024


//--------------------- .nv.shared.reserved.0     --------------------------
	.section	.nv.shared.reserved.0,"aw",@nobits
	.weak		__nv_reservedSMEM_offset_0_alias
	.size		__nv_reservedSMEM_offset_0_alias, 0, 0
	.other		__nv_reservedSMEM_offset_0_alias,@"STO_CUDA_RESERVED_SHARED STV_DEFAULT"
__nv_reservedSMEM_offset_0_alias:
	.zero		0


//--------------------- .nv.global                --------------------------
	.section	.nv.global,"aw",@nobits
.nv.global:
	.type		_ZN40_INTERNAL_6c8a9226_4_k_cu_3b12868d_129584cute1_E,@object
	.size		_ZN40_INTERNAL_6c8a9226_4_k_cu_3b12868d_129584cute1_E,(_ZN40_INTERNAL_6c8a9226_4_k_cu_3b12868d_129584cuda3std3__45__cpo6cbeginE - _ZN40_INTERNAL_6c8a9226_4_k_cu_3b12868d_129584cute1_E)
_ZN40_INTERNAL_6c8a9226_4_k_cu_3b12868d_129584cute1_E:
	.zero		1
	.type		_ZN40_INTERNAL_6c8a9226_4_k_cu_3b12868d_129584cuda3std3__45__cpo6cbeginE,@object
	.size		_ZN40_INTERNAL_6c8a9226_4_k_cu_3b12868d_129584cuda3std3__45__cpo6cbeginE,(_ZN40_INTERNAL_6c8a9226_4_k_cu_3b12868d_129584cuda3std3__48in_placeE - _ZN40_INTERNAL_6c8a9226_4_k_cu_3b12868d_129584cuda3std3__45__cpo6cbeginE)
_ZN40_INTERNAL_6c8a9226_4_k_cu_3b12868d_129584cuda3std3__45__cpo6cbeginE:
	.zero		1
	.type		_ZN40_INTERNAL_6c8a9226_4_k_cu_3b12868d_129584cuda3std3__48in_placeE,@object
	.size		_ZN40_INTERNAL_6c8a9226_4_k_cu_3b12868d_129584cuda3std3__48in_placeE,(_ZN40_INTERNAL_6c8a9226_4_k_cu_3b12868d_129584cuda3std6ranges3__45__cpo9iter_moveE - _ZN40_INTERNAL_6c8a9226_4_k_cu_3b12868d_129584cuda3std3__48in_placeE)
_ZN40_INTERNAL_6c8a9226_4_k_cu_3b12868d_129584cuda3std3__48in_placeE:
	.zero		1
	.type		_ZN40_INTERNAL_6c8a9226_4_k_cu_3b12868d_129584cuda3std6ranges3__45__cpo9iter_moveE,@object
	.size		_ZN40_INTERNAL_6c8a9226_4_k_cu_3b12868d_129584cuda3std6ranges3__45__cpo9iter_moveE,(_ZN40_INTERNAL_6c8a9226_4_k_cu_3b12868d_129584cuda3std3__45__cpo5beginE - _ZN40_INTERNAL_6c8a9226_4_k_cu_3b12868d_129584cuda3std6ranges3__45__cpo9iter_moveE)
_ZN40_INTERNAL_6c8a9226_4_k_cu_3b12868d_129584cuda3std6ranges3__45__cpo9iter_moveE:
	.zero		1
	.type		_ZN40_INTERNAL_6c8a9226_4_k_cu_3b12868d_129584cuda3std3__45__cpo5beginE,@object
	.size		_ZN40_INTERNAL_6c8a9226_4_k_cu_3b12868d_129584cuda3std3__45__cpo5beginE,(_ZN40_INTERNAL_6c8a9226_4_k_cu_3b12868d_129584cuda3std3__442_GLOBAL__N__6c8a9226_4_k_cu_3b12868d_129586ignoreE - _ZN40_INTERNAL_6c8a9226_4_k_cu_3b12868d_129584cuda3std3__45__cpo5beginE)
_ZN40_INTERNAL_6c8a9226_4_k_cu_3b12868d_129584cuda3std3__45__cpo5beginE:
	.zero		1
	.type		_ZN40_INTERNAL_6c8a9226_4_k_cu_3b12868d_129584cuda3std3__442_GLOBAL__N__6c8a9226_4_k_cu_3b12868d_129586ignoreE,@object
	.size		_ZN40_INTERNAL_6c8a9226_4_k_cu_3b12868d_129584cuda3std3__442_GLOBAL__N__6c8a9226_4_k_cu_3b12868d_129586ignoreE,(_ZN40_INTERNAL_6c8a9226_4_k_cu_3b12868d_129584cute7productE - _ZN40_INTERNAL_6c8a9226_4_k_cu_3b12868d_129584cuda3std3__442_GLOBAL__N__6c8a9226_4_k_cu_3b12868d_129586ignoreE)
_ZN40_INTERNAL_6c8a9226_4_k_cu_3b12868d_129584cuda3std3__442_GLOBAL__N__6c8a9226_4_k_cu_3b12868d_129586ignoreE:
	.zero		1
	.type		_ZN40_INTERNAL_6c8a9226_4_k_cu_3b12868d_129584cute7productE,@object
	.size		_ZN40_INTERNAL_6c8a9226_4_k_cu_3b12868d_129584cute7productE,(_ZN40_INTERNAL_6c8a9226_4_k_cu_3b12868d_129584cuda3std3__45__cpo3endE - _ZN40_INTERNAL_6c8a9226_4_k_cu_3b12868d_129584cute7productE)
_ZN40_INTERNAL_6c8a9226_4_k_cu_3b12868d_129584cute7productE:
	.zero		1
	.type		_ZN40_INTERNAL_6c8a9226_4_k_cu_3b12868d_129584cuda3std3__45__cpo3endE,@object
	.size		_ZN40_INTERNAL_6c8a9226_4_k_cu_3b12868d_129584cuda3std3__45__cpo3endE,(_ZN40_INTERNAL_6c8a9226_4_k_cu_3b12868d_129584cuda3std3__419piecewise_constructE - _ZN40_INTERNAL_6c8a9226_4_k_cu_3b12868d_129584cuda3std3__45__cpo3endE)
_ZN40_INTERNAL_6c8a9226_4_k_cu_3b12868d_129584cuda3std3__45__cpo3endE:
	.zero		1
	.type		_ZN40_INTERNAL_6c8a9226_4_k_cu_3b12868d_129584cuda3std3__419piecewise_constructE,@object
	.size		_ZN40_INTERNAL_6c8a9226_4_k_cu_3b12868d_129584cuda3std3__419piecewise_constructE,(_ZN40_INTERNAL_6c8a9226_4_k_cu_3b12868d_129584cuda3std3__45__cpo4cendE - _ZN40_INTERNAL_6c8a9226_4_k_cu_3b12868d_129584cuda3std3__419piecewise_constructE)
_ZN40_INTERNAL_6c8a9226_4_k_cu_3b12868d_129584cuda3std3__419piecewise_constructE:
	.zero		1
	.type		_ZN40_INTERNAL_6c8a9226_4_k_cu_3b12868d_129584cuda3std3__45__cpo4cendE,@object
	.size		_ZN40_INTERNAL_6c8a9226_4_k_cu_3b12868d_129584cuda3std3__45__cpo4cendE,(_ZN40_INTERNAL_6c8a9226_4_k_cu_3b12868d_129584cuda3std6ranges3__45__cpo4swapE - _ZN40_INTERNAL_6c8a9226_4_k_cu_3b12868d_129584cuda3std3__45__cpo4cendE)
_ZN40_INTERNAL_6c8a9226_4_k_cu_3b12868d_129584cuda3std3__45__cpo4cendE:
	.zero		1
	.type		_ZN40_INTERNAL_6c8a9226_4_k_cu_3b12868d_129584cuda3std6ranges3__45__cpo4swapE,@object
	.size		_ZN40_INTERNAL_6c8a9226_4_k_cu_3b12868d_129584cuda3std6ranges3__45__cpo4swapE,(.L_8 - _ZN40_INTERNAL_6c8a9226_4_k_cu_3b12868d_129584cuda3std6ranges3__45__cpo4swapE)
_ZN40_INTERNAL_6c8a9226_4_k_cu_3b12868d_129584cuda3std6ranges3__45__cpo4swapE:
	.zero		1
.L_8:


//--------------------- .nv.constant0._ZN7cutlass13device_kernelINS_4gemm6kernel13GemmUniversalIN4cute5tupleIJiiiiEEENS1_10collective13CollectiveMmaINS1_34MainloopSm90TmaGmmaWarpSpecializedILi7ENS5_IJNS4_1CILi2EEENSA_ILi1EEESC_EEENS1_32KernelTmaWarpSpecializedPingpongEEENS5_IJNSA_ILi64EEESG_NSA_ILi128EEEEEENS_10bfloat16_tENS5_IJlSC_lEEESJ_SK_NS4_8TiledMMAINS4_8MMA_AtomIJNS4_4SM904GMMA27MMA_64x64x16_F32BF16BF16_SSILNSO_5MajorE0ELSQ_0ELNSO_7ScaleInE1ELSR_1EEEEEENS4_6LayoutINS5_IJSC_SC_SC_EEENS5_IJNSA_ILi0EEESW_SW_EEEEENS5_IJNS4_10UnderscoreESZ_SZ_EEEEENS4_13SM90_TMA_LOADENS4_14ComposedLayoutINS4_7SwizzleILi3ELi4ELi3EEENS4_18smem_ptr_flag_bitsILi16EEENSU_INS5_IJNSA_ILi8EEESG_EEENS5_IJSG_SC_EEEEEEEvNS4_8identityENS4_23SM90_TMA_LOAD_MULTICASTES1C_vS1D_EENS_8epilogue10collective6detail29Sm90TmaWarpSpecializedAdapterINS1H_15DefaultEpilogueISJ_SK_SK_NS1G_6thread17LinearCombinationISJ_Li1EffLNS1L_9ScaleType4KindE0ELNS_15FloatRoundStyleE2ESJ_EENS1_15EpilogueDefaultEEEEEvvEEEEvNT_6ParamsE --------------------------
	.section	.nv.constant0._ZN7cutlass13device_kernelINS_4gemm6kernel13GemmUniversalIN4cute5tupleIJiiiiEEENS1_10collective13CollectiveMmaINS1_34MainloopSm90TmaGmmaWarpSpecializedILi7ENS5_IJNS4_1CILi2EEENSA_ILi1EEESC_EEENS1_32KernelTmaWarpSpecializedPingpongEEENS5_IJNSA_ILi64EEESG_NSA_ILi128EEEEEENS_10bfloat16_tENS5_IJlSC_lEEESJ_SK_NS4_8TiledMMAINS4_8MMA_AtomIJNS4_4SM904GMMA27MMA_64x64x16_F32BF16BF16_SSILNSO_5MajorE0ELSQ_0ELNSO_7ScaleInE1ELSR_1EEEEEENS4_6LayoutINS5_IJSC_SC_SC_EEENS5_IJNSA_ILi0EEESW_SW_EEEEENS5_IJNS4_10UnderscoreESZ_SZ_EEEEENS4_13SM90_TMA_LOADENS4_14ComposedLayoutINS4_7SwizzleILi3ELi4ELi3EEENS4_18smem_ptr_flag_bitsILi16EEENSU_INS5_IJNSA_ILi8EEESG_EEENS5_IJSG_SC_EEEEEEEvNS4_8identityENS4_23SM90_TMA_LOAD_MULTICASTES1C_vS1D_EENS_8epilogue10collective6detail29Sm90TmaWarpSpecializedAdapterINS1H_15DefaultEpilogueISJ_SK_SK_NS1G_6thread17LinearCombinationISJ_Li1EffLNS1L_9ScaleType4KindE0ELNS_15FloatRoundStyleE2ESJ_EENS1_15EpilogueDefaultEEEEEvvEEEEvNT_6ParamsE,"a",@progbits
	.sectionflags	@""
	.align	4
.nv.constant0._ZN7cutlass13device_kernelINS_4gemm6kernel13GemmUniversalIN4cute5tupleIJiiiiEEENS1_10collective13CollectiveMmaINS1_34MainloopSm90TmaGmmaWarpSpecializedILi7ENS5_IJNS4_1CILi2EEENSA_ILi1EEESC_EEENS1_32KernelTmaWarpSpecializedPingpongEEENS5_IJNSA_ILi64EEESG_NSA_ILi128EEEEEENS_10bfloat16_tENS5_IJlSC_lEEESJ_SK_NS4_8TiledMMAINS4_8MMA_AtomIJNS4_4SM904GMMA27MMA_64x64x16_F32BF16BF16_SSILNSO_5MajorE0ELSQ_0ELNSO_7ScaleInE1ELSR_1EEEEEENS4_6LayoutINS5_IJSC_SC_SC_EEENS5_IJNSA_ILi0EEESW_SW_EEEEENS5_IJNS4_10UnderscoreESZ_SZ_EEEEENS4_13SM90_TMA_LOADENS4_14ComposedLayoutINS4_7SwizzleILi3ELi4ELi3EEENS4_18smem_ptr_flag_bitsILi16EEENSU_INS5_IJNSA_ILi8EEESG_EEENS5_IJSG_SC_EEEEEEEvNS4_8identityENS4_23SM90_TMA_LOAD_MULTICASTES1C_vS1D_EENS_8epilogue10collective6detail29Sm90TmaWarpSpecializedAdapterINS1H_15DefaultEpilogueISJ_SK_SK_NS1G_6thread17LinearCombinationISJ_Li1EffLNS1L_9ScaleType4KindE0ELNS_15FloatRoundStyleE2ESJ_EENS1_15EpilogueDefaultEEEEEvvEEEEvNT_6ParamsE:
	.zero		1664


//--------------------- SYMBOLS --------------------------

	.type		.nv.reservedSmem.offset0,@object
	.size		.nv.reservedSmem.offset0,0x4
	.type		__assertfail,@function
